	.headerflags	@"EF_CUDA_TEXMODE_UNIFIED EF_CUDA_64BIT_ADDRESS EF_CUDA_SM89 EF_CUDA_VIRTUAL_SM(EF_CUDA_SM89)"
	.elftype	@"ET_EXEC"


//--------------------- .nv.info                  --------------------------
	.section	.nv.info,"",@"SHT_CUDA_INFO"
	.align	4


	//----- nvinfo : EIATTR_REGCOUNT
	.align		4
        /*0000*/ 	.byte	0x04, 0x2f
        /*0002*/ 	.short	(.L_2 - .L_1)
	.align		4
.L_1:
        /*0004*/ 	.word	index@(triton__0d1d2d3d4d5de6de)
        /*0008*/ 	.word	0x00000027


	//----- nvinfo : EIATTR_MAX_STACK_SIZE
	.align		4
.L_2:
        /*000c*/ 	.byte	0x04, 0x23
        /*000e*/ 	.short	(.L_4 - .L_3)
	.align		4
.L_3:
        /*0010*/ 	.word	index@(triton__0d1d2d3d4d5de6de)
        /*0014*/ 	.word	0x00000000


	//----- nvinfo : EIATTR_MIN_STACK_SIZE
	.align		4
.L_4:
        /*0018*/ 	.byte	0x04, 0x12
        /*001a*/ 	.short	(.L_6 - .L_5)
	.align		4
.L_5:
        /*001c*/ 	.word	index@(triton__0d1d2d3d4d5de6de)
        /*0020*/ 	.word	0x00000000


	//----- nvinfo : EIATTR_FRAME_SIZE
	.align		4
.L_6:
        /*0024*/ 	.byte	0x04, 0x11
        /*0026*/ 	.short	(.L_8 - .L_7)
	.align		4
.L_7:
        /*0028*/ 	.word	index@(triton__0d1d2d3d4d5de6de)
        /*002c*/ 	.word	0x00000000
.L_8:


//--------------------- .nv.info.triton__0d1d2d3d4d5de6de --------------------------
	.section	.nv.info.triton__0d1d2d3d4d5de6de,"",@"SHT_CUDA_INFO"
	.align	4


	//----- nvinfo : EIATTR_CUDA_API_VERSION
	.align		4
        /*0000*/ 	.byte	0x04, 0x37
        /*0002*/ 	.short	(.L_10 - .L_9)
.L_9:
        /*0004*/ 	.word	0x0000007b


	//----- nvinfo : EIATTR_PARAM_CBANK
	.align		4
.L_10:
        /*0008*/ 	.byte	0x04, 0x0a
        /*000a*/ 	.short	(.L_12 - .L_11)
	.align		4
.L_11:
        /*000c*/ 	.word	index@(.nv.constant0.triton__0d1d2d3d4d5de6de)
        /*0010*/ 	.short	0x0160
        /*0012*/ 	.short	0x0030


	//----- nvinfo : EIATTR_CBANK_PARAM_SIZE
	.align		4
.L_12:
        /*0014*/ 	.byte	0x03, 0x19
        /*0016*/ 	.short	0x0030


	//----- nvinfo : EIATTR_KPARAM_INFO
	.align		4
        /*0018*/ 	.byte	0x04, 0x17
        /*001a*/ 	.short	(.L_14 - .L_13)
.L_13:
        /*001c*/ 	.word	0x00000000
        /*0020*/ 	.short	0x0006
        /*0022*/ 	.short	0x002c
        /*0024*/ 	.byte	0x00, 0xf0, 0x11, 0x00


	//----- nvinfo : EIATTR_KPARAM_INFO
	.align		4
.L_14:
        /*0028*/ 	.byte	0x04, 0x17
        /*002a*/ 	.short	(.L_16 - .L_15)
.L_15:
        /*002c*/ 	.word	0x00000000
        /*0030*/ 	.short	0x0005
        /*0032*/ 	.short	0x0028
        /*0034*/ 	.byte	0x00, 0xf0, 0x11, 0x00


	//----- nvinfo : EIATTR_KPARAM_INFO
	.align		4
.L_16:
        /*0038*/ 	.byte	0x04, 0x17
        /*003a*/ 	.short	(.L_18 - .L_17)
.L_17:
        /*003c*/ 	.word	0x00000000
        /*0040*/ 	.short	0x0004
        /*0042*/ 	.short	0x0020
        /*0044*/ 	.byte	0x00, 0xf0, 0x21, 0x00


	//----- nvinfo : EIATTR_KPARAM_INFO
	.align		4
.L_18:
        /*0048*/ 	.byte	0x04, 0x17
        /*004a*/ 	.short	(.L_20 - .L_19)
.L_19:
        /*004c*/ 	.word	0x00000000
        /*0050*/ 	.short	0x0003
        /*0052*/ 	.short	0x0018
        /*0054*/ 	.byte	0x00, 0xf0, 0x21, 0x00


	//----- nvinfo : EIATTR_KPARAM_INFO
	.align		4
.L_20:
        /*0058*/ 	.byte	0x04, 0x17
        /*005a*/ 	.short	(.L_22 - .L_21)
.L_21:
        /*005c*/ 	.word	0x00000000
        /*0060*/ 	.short	0x0002
        /*0062*/ 	.short	0x0010
        /*0064*/ 	.byte	0x00, 0xf0, 0x21, 0x00


	//----- nvinfo : EIATTR_KPARAM_INFO
	.align		4
.L_22:
        /*0068*/ 	.byte	0x04, 0x17
        /*006a*/ 	.short	(.L_24 - .L_23)
.L_23:
        /*006c*/ 	.word	0x00000000
        /*0070*/ 	.short	0x0001
        /*0072*/ 	.short	0x0008
        /*0074*/ 	.byte	0x00, 0xf0, 0x21, 0x00


	//----- nvinfo : EIATTR_KPARAM_INFO
	.align		4
.L_24:
        /*0078*/ 	.byte	0x04, 0x17
        /*007a*/ 	.short	(.L_26 - .L_25)
.L_25:
        /*007c*/ 	.word	0x00000000
        /*0080*/ 	.short	0x0000
        /*0082*/ 	.short	0x0000
        /*0084*/ 	.byte	0x00, 0xf0, 0x21, 0x00


	//----- nvinfo : EIATTR_MAXREG_COUNT
	.align		4
.L_26:
        /*0088*/ 	.byte	0x03, 0x1b
        /*008a*/ 	.short	0x00ff


	//----- nvinfo : EIATTR_COOP_GROUP_MASK_REGIDS
	.align		4
        /*008c*/ 	.byte	0x04, 0x29
        /*008e*/ 	.short	(.L_28 - .L_27)


	//   ....[0]....
.L_27:
        /*0090*/ 	.word	0xffffffff


	//   ....[1]....
        /*0094*/ 	.word	0xffffffff


	//   ....[2]....
        /*0098*/ 	.word	0xffffffff


	//   ....[3]....
        /*009c*/ 	.word	0xffffffff


	//   ....[4]....
        /*00a0*/ 	.word	0xffffffff


	//   ....[5]....
        /*00a4*/ 	.word	0xffffffff


	//   ....[6]....
        /*00a8*/ 	.word	0xffffffff


	//   ....[7]....
        /*00ac*/ 	.word	0xffffffff


	//   ....[8]....
        /*00b0*/ 	.word	0xffffffff


	//   ....[9]....
        /*00b4*/ 	.word	0xffffffff


	//   ....[10]....
        /*00b8*/ 	.word	0xffffffff


	//   ....[11]....
        /*00bc*/ 	.word	0xffffffff


	//   ....[12]....
        /*00c0*/ 	.word	0xffffffff


	//   ....[13]....
        /*00c4*/ 	.word	0xffffffff


	//   ....[14]....
        /*00c8*/ 	.word	0xffffffff


	//   ....[15]....
        /*00cc*/ 	.word	0xffffffff


	//----- nvinfo : EIATTR_COOP_GROUP_INSTR_OFFSETS
	.align		4
.L_28:
        /*00d0*/ 	.byte	0x04, 0x28
        /*00d2*/ 	.short	(.L_30 - .L_29)


	//   ....[0]....
.L_29:
        /*00d4*/ 	.word	0x000016e0


	//   ....[1]....
        /*00d8*/ 	.word	0x00001720


	//   ....[2]....
        /*00dc*/ 	.word	0x00001760


	//   ....[3]....
        /*00e0*/ 	.word	0x000017a0


	//   ....[4]....
        /*00e4*/ 	.word	0x000017e0


	//   ....[5]....
        /*00e8*/ 	.word	0x00001850


	//   ....[6]....
        /*00ec*/ 	.word	0x000018c0


	//   ....[7]....
        /*00f0*/ 	.word	0x00001910


	//   ....[8]....
        /*00f4*/ 	.word	0x00002be0


	//   ....[9]....
        /*00f8*/ 	.word	0x00002c00


	//   ....[10]....
        /*00fc*/ 	.word	0x00002c20


	//   ....[11]....
        /*0100*/ 	.word	0x00002c40


	//   ....[12]....
        /*0104*/ 	.word	0x00002c60


	//   ....[13]....
        /*0108*/ 	.word	0x00002cb0


	//   ....[14]....
        /*010c*/ 	.word	0x00002cd0


	//   ....[15]....
        /*0110*/ 	.word	0x00002cf0


	//----- nvinfo : EIATTR_EXIT_INSTR_OFFSETS
	.align		4
.L_30:
        /*0114*/ 	.byte	0x04, 0x1c
        /*0116*/ 	.short	(.L_32 - .L_31)


	//   ....[0]....
.L_31:
        /*0118*/ 	.word	0x00003470


	//----- nvinfo : EIATTR_MAX_THREADS
	.align		4
.L_32:
        /*011c*/ 	.byte	0x04, 0x05
        /*011e*/ 	.short	(.L_34 - .L_33)
.L_33:
        /*0120*/ 	.word	0x00000100
        /*0124*/ 	.word	0x00000001
        /*0128*/ 	.word	0x00000001


	//----- nvinfo : EIATTR_CRS_STACK_SIZE
	.align		4
.L_34:
        /*012c*/ 	.byte	0x04, 0x1e
        /*012e*/ 	.short	(.L_36 - .L_35)
.L_35:
        /*0130*/ 	.word	0x00000000
.L_36:


//--------------------- .nv.rel.action            --------------------------
	.section	.nv.rel.action,"",@"SHT_CUDA_RELOCINFO"
	.align	8
	.sectionentsize	8
        /*0000*/ 	.byte	0x73, 0x00, 0x00, 0x00, 0x00, 0x00, 0x00, 0x00, 0x00, 0x00, 0x00, 0x11, 0x25, 0x00, 0x05, 0x36


//--------------------- .nv.constant0.triton__0d1d2d3d4d5de6de --------------------------
	.section	.nv.constant0.triton__0d1d2d3d4d5de6de,"a",@progbits
	.align	4
.nv.constant0.triton__0d1d2d3d4d5de6de:
	.zero		400


//--------------------- .text.triton__0d1d2d3d4d5de6de --------------------------
	.section	.text.triton__0d1d2d3d4d5de6de,"ax",@progbits
	.sectionflags	@"SHF_BARRIERS=1"
	.sectioninfo	@"SHI_REGISTERS=39"
	.align	128
        .global         triton__0d1d2d3d4d5de6de
        .type           triton__0d1d2d3d4d5de6de,@function
        .size           triton__0d1d2d3d4d5de6de,(.L_x_28 - triton__0d1d2d3d4d5de6de)
        .other          triton__0d1d2d3d4d5de6de,@"STO_CUDA_ENTRY STV_DEFAULT"
triton__0d1d2d3d4d5de6de:
.text.triton__0d1d2d3d4d5de6de:
[----:B------:R-:W-:-:S02]  /*0000*/  MOV R1, c[0x0][0x28] ;  /* 0x00000a0000017a02 */ /* 0x000fc40000000f00 */
[----:B------:R-:W0:Y:S01]  /*0010*/  S2R R14, SR_CTAID.X ;  /* 0x00000000000e7919 */ /* 0x000e220000002500 */
[----:B------:R-:W-:Y:S01]  /*0020*/  MOV R19, 0xff800000 ;  /* 0xff80000000137802 */ /* 0x000fe20000000f00 */
[----:B------:R-:W-:Y:S01]  /*0030*/  ULDC.64 UR4, c[0x0][0x118] ;  /* 0x0000460000047ab9 */ /* 0x000fe20000000a00 */
[----:B------:R-:W-:Y:S01]  /*0040*/  MOV R15, 0xfffff800 ;  /* 0xfffff800000f7802 */ /* 0x000fe20000000f00 */
[----:B------:R-:W1:Y:S01]  /*0050*/  S2R R16, SR_TID.X ;  /* 0x0000000000107919 */ /* 0x000e620000002100 */
[----:B------:R-:W-:Y:S02]  /*0060*/  MOV R21, 0xff800000 ;  /* 0xff80000000157802 */ /* 0x000fe40000000f00 */
[----:B------:R-:W-:Y:S02]  /*0070*/  MOV R22, 0xff800000 ;  /* 0xff80000000167802 */ /* 0x000fe40000000f00 */
[----:B------:R-:W-:Y:S02]  /*0080*/  MOV R23, 0xff800000 ;  /* 0xff80000000177802 */ /* 0x000fe40000000f00 */
[----:B------:R-:W-:-:S02]  /*0090*/  MOV R24, 0xff800000 ;  /* 0xff80000000187802 */ /* 0x000fc40000000f00 */
[----:B------:R-:W-:Y:S02]  /*00a0*/  MOV R25, 0xff800000 ;  /* 0xff80000000197802 */ /* 0x000fe40000000f00 */
[----:B------:R-:W-:Y:S02]  /*00b0*/  MOV R26, 0xff800000 ;  /* 0xff800000001a7802 */ /* 0x000fe40000000f00 */
[----:B------:R-:W-:Y:S02]  /*00c0*/  MOV R27, 0xff800000 ;  /* 0xff800000001b7802 */ /* 0x000fe40000000f00 */
[----:B0-----:R-:W-:-:S04]  /*00d0*/  SHF.R.S32.HI R3, RZ, 0x1f, R14 ;  /* 0x0000001fff037819 */ /* 0x001fc8000001140e */
[-C--:B------:R-:W-:Y:S02]  /*00e0*/  LEA.HI R3, R3, R14.reuse, RZ, 0xd ;  /* 0x0000000e03037211 */ /* 0x080fe400078f68ff */
[----:B-1----:R-:W-:Y:S02]  /*00f0*/  LOP3.LUT R16, R16, 0xff, RZ, 0xc0, !PT ;  /* 0x000000ff10107812 */ /* 0x002fe400078ec0ff */
[----:B------:R-:W-:Y:S02]  /*0100*/  LOP3.LUT R3, R3, 0xffffe000, RZ, 0xc0, !PT ;  /* 0xffffe00003037812 */ /* 0x000fe400078ec0ff */
[----:B------:R-:W-:Y:S02]  /*0110*/  SHF.L.U32 R16, R16, 0x3, RZ ;  /* 0x0000000310107819 */ /* 0x000fe400000006ff */
[----:B------:R-:W-:Y:S02]  /*0120*/  IADD3 R17, -R3, R14, RZ ;  /* 0x0000000e03117210 */ /* 0x000fe40007ffe1ff */
[----:B------:R-:W-:-:S02]  /*0130*/  LEA R18, R14, R16, 0xd ;  /* 0x000000100e127211 */ /* 0x000fc400078e68ff */
[----:B------:R-:W-:-:S02]  /*0140*/  IADD3 R20, R16, -R17, RZ ;  /* 0x8000001110147210 */ /* 0x000fc40007ffe0ff */
.L_x_25:
[----:B------:R-:W-:Y:S02]  /*0150*/  IADD3 R2, R18, 0x800, R15 ;  /* 0x0000080012027810 */ /* 0x000fe40007ffe00f */
[----:B------:R-:W-:-:S05]  /*0160*/  MOV R5, 0x2 ;  /* 0x0000000200057802 */ /* 0x000fca0000000f00 */
[----:B------:R-:W-:-:S06]  /*0170*/  IMAD.WIDE R4, R2, R5, c[0x0][0x160] ;  /* 0x0000580002047625 */ /* 0x000fcc00078e0205 */
[----:B------:R-:W2:Y:S01]  /*0180*/  LDG.E.EF.128 R4, [R4.64] ;  /* 0x0000000404047981 */ /* 0x000ea2000c0e1d00 */
[----:B------:R-:W-:Y:S01]  /*0190*/  BSSY B0, `(.L_x_0) ;  /* 0x0000018000007945 */ /* 0x000fe20003800000 */
[----:B--2---:R-:W-:-:S05]  /*01a0*/  SHF.L.U32 R0, R4, 0x10, RZ ;  /* 0x0000001004007819 */ /* 0x004fca00000006ff */
[----:B------:R-:W-:-:S04]  /*01b0*/  FMUL R0, R0, 0.0625 ;  /* 0x3d80000000007820 */ /* 0x000fc80000400000 */
[----:B------:R-:W-:-:S04]  /*01c0*/  FMUL R9, R0, 0.019999999552965164185 ;  /* 0x3ca3d70a00097820 */ /* 0x000fc80000400000 */
[----:B------:R-:W-:-:S05]  /*01d0*/  FADD.FTZ R10, |R9|, -RZ ;  /* 0x800000ff090a7221 */ /* 0x000fca0000010200 */
[----:B------:R-:W-:-:S13]  /*01e0*/  FSETP.GE.AND P0, PT, R10, 0.60000002384185791016, PT ;  /* 0x3f19999a0a00780b */ /* 0x000fda0003f06000 */
[----:B------:R-:W-:Y:S05]  /*01f0*/  @!P0 BRA `(.L_x_1) ;  /* 0x000000a000008947 */ /* 0x000fea0003800000 */
[C---:B------:R-:W-:Y:S01]  /*0200*/  FMUL R0, R10.reuse, 2.8853900432586669922 ;  /* 0x4038aa3b0a007820 */ /* 0x040fe20000400000 */
[----:B------:R-:W-:Y:S02]  /*0210*/  MOV R8, 0x3f800000 ;  /* 0x3f80000000087802 */ /* 0x000fe40000000f00 */
[----:B------:R-:W-:-:S03]  /*0220*/  FSETP.GE.AND P0, PT, R10, 9.010913848876953125, PT ;  /* 0x41102cb40a00780b */ /* 0x000fc60003f06000 */
[----:B------:R-:W0:Y:S02]  /*0230*/  MUFU.EX2 R0, R0 ;  /* 0x0000000000007308 */ /* 0x000e240000000800 */
[----:B0-----:R-:W-:-:S06]  /*0240*/  FADD R3, R0, 1 ;  /* 0x3f80000000037421 */ /* 0x001fcc0000000000 */
[----:B------:R-:W0:Y:S02]  /*0250*/  MUFU.RCP R3, R3 ;  /* 0x0000000300037308 */ /* 0x000e240000001000 */
[----:B0-----:R-:W-:-:S05]  /*0260*/  FFMA.FTZ R8, R3, -2, R8 ;  /* 0xc000000003087823 */ /* 0x001fca0000010008 */
[----:B------:R-:W-:-:S04]  /*0270*/  FSEL R8, R8, 1, !P0 ;  /* 0x3f80000008087808 */ /* 0x000fc80004000000 */
[----:B------:R-:W-:Y:S01]  /*0280*/  LOP3.LUT R9, R8, 0x80000000, R9, 0xf8, !PT ;  /* 0x8000000008097812 */ /* 0x000fe200078ef809 */
[----:B------:R-:W-:Y:S05]  /*0290*/  BRA `(.L_x_2) ;  /* 0x0000007000007947 */ /* 0x000fea0003800000 */
.L_x_1:
[----:B------:R-:W-:Y:S01]  /*02a0*/  MOV R0, 0x3c80f082 ;  /* 0x3c80f08200007802 */ /* 0x000fe20000000f00 */
[----:B------:R-:W-:-:S04]  /*02b0*/  FMUL R3, R9, R9 ;  /* 0x0000000909037220 */ /* 0x000fc80000400000 */
[----:B------:R-:W-:-:S04]  /*02c0*/  FFMA.FTZ R0, R3, R0, -0.052303962409496307373 ;  /* 0xbd563cae03007423 */ /* 0x000fc80000010000 */
[----:B------:R-:W-:-:S04]  /*02d0*/  FFMA.FTZ R0, R3, R0, 0.1331529766321182251 ;  /* 0x3e08594103007423 */ /* 0x000fc80000010000 */
[----:B------:R-:W-:-:S04]  /*02e0*/  FFMA.FTZ R0, R3, R0, -0.33332768082618713379 ;  /* 0xbeaaa9ed03007423 */ /* 0x000fc80000010000 */
[----:B------:R-:W-:-:S04]  /*02f0*/  FFMA.FTZ R0, R3, R0, RZ ;  /* 0x0000000003007223 */ /* 0x000fc800000100ff */
[----:B------:R-:W-:-:S02]  /*0300*/  FFMA.FTZ R9, R9, R0, R9 ;  /* 0x0000000009097223 */ /* 0x000fc40000010009 */
.L_x_2:
[----:B------:R-:W-:Y:S05]  /*0310*/  BSYNC B0 ;  /* 0x0000000000007941 */ /* 0x000fea0003800000 */
.L_x_0:
[----:B------:R-:W-:Y:S01]  /*0320*/  PRMT R4, R4, 0x7632, R4 ;  /* 0x0000763204047816 */ /* 0x000fe20000000004 */
[----:B------:R-:W-:Y:S03]  /*0330*/  BSSY B0, `(.L_x_3) ;  /* 0x0000018000007945 */ /* 0x000fe60003800000 */
[----:B------:R-:W-:-:S05]  /*0340*/  SHF.L.U32 R4, R4, 0x10, RZ ;  /* 0x0000001004047819 */ /* 0x000fca00000006ff */
        /* <DEDUP_REMOVED lines=15> */
.L_x_4:
[----:B------:R-:W-:Y:S01]  /*0440*/  MOV R0, 0x3c80f082 ;  /* 0x3c80f08200007802 */ /* 0x000fe20000000f00 */
[----:B------:R-:W-:-:S04]  /*0450*/  FMUL R3, R11, R11 ;  /* 0x0000000b0b037220 */ /* 0x000fc80000400000 */
[----:B------:R-:W-:-:S04]  /*0460*/  FFMA.FTZ R0, R3, R0, -0.052303962409496307373 ;  /* 0xbd563cae03007423 */ /* 0x000fc80000010000 */
[----:B------:R-:W-:-:S04]  /*0470*/  FFMA.FTZ R0, R3, R0, 0.1331529766321182251 ;  /* 0x3e08594103007423 */ /* 0x000fc80000010000 */
[----:B------:R-:W-:-:S04]  /*0480*/  FFMA.FTZ R0, R3, R0, -0.33332768082618713379 ;  /* 0xbeaaa9ed03007423 */ /* 0x000fc80000010000 */
[----:B------:R-:W-:-:S04]  /*0490*/  FFMA.FTZ R0, R3, R0, RZ ;  /* 0x0000000003007223 */ /* 0x000fc800000100ff */
[----:B------:R-:W-:-:S02]  /*04a0*/  FFMA.FTZ R4, R11, R0, R11 ;  /* 0x000000000b047223 */ /* 0x000fc4000001000b */
.L_x_5:
[----:B------:R-:W-:Y:S05]  /*04b0*/  BSYNC B0 ;  /* 0x0000000000007941 */ /* 0x000fea0003800000 */
.L_x_3:
[----:B------:R-:W-:Y:S01]  /*04c0*/  SHF.L.U32 R0, R5, 0x10, RZ ;  /* 0x0000001005007819 */ /* 0x000fe200000006ff */
[----:B------:R-:W-:Y:S04]  /*04d0*/  BSSY B0, `(.L_x_6) ;  /* 0x0000017000007945 */ /* 0x000fe80003800000 */
        /* <DEDUP_REMOVED lines=15> */
.L_x_7:
[----:B------:R-:W-:Y:S01]  /*05d0*/  MOV R0, 0x3c80f082 ;  /* 0x3c80f08200007802 */ /* 0x000fe20000000f00 */
[----:B------:R-:W-:-:S04]  /*05e0*/  FMUL R3, R10, R10 ;  /* 0x0000000a0a037220 */ /* 0x000fc80000400000 */
[----:B------:R-:W-:-:S04]  /*05f0*/  FFMA.FTZ R0, R3, R0, -0.052303962409496307373 ;  /* 0xbd563cae03007423 */ /* 0x000fc80000010000 */
[----:B------:R-:W-:-:S04]  /*0600*/  FFMA.FTZ R0, R3, R0, 0.1331529766321182251 ;  /* 0x3e08594103007423 */ /* 0x000fc80000010000 */
[----:B------:R-:W-:-:S04]  /*0610*/  FFMA.FTZ R0, R3, R0, -0.33332768082618713379 ;  /* 0xbeaaa9ed03007423 */ /* 0x000fc80000010000 */
[----:B------:R-:W-:-:S04]  /*0620*/  FFMA.FTZ R0, R3, R0, RZ ;  /* 0x0000000003007223 */ /* 0x000fc800000100ff */
[----:B------:R-:W-:-:S02]  /*0630*/  FFMA.FTZ R3, R10, R0, R10 ;  /* 0x000000000a037223 */ /* 0x000fc4000001000a */
.L_x_8:
[----:B------:R-:W-:Y:S05]  /*0640*/  BSYNC B0 ;  /* 0x0000000000007941 */ /* 0x000fea0003800000 */
.L_x_6:
        /* <DEDUP_REMOVED lines=18> */
.L_x_10:
[----:B------:R-:W-:Y:S01]  /*0770*/  MOV R0, 0x3c80f082 ;  /* 0x3c80f08200007802 */ /* 0x000fe20000000f00 */
[----:B------:R-:W-:-:S04]  /*0780*/  FMUL R5, R11, R11 ;  /* 0x0000000b0b057220 */ /* 0x000fc80000400000 */
[----:B------:R-:W-:-:S04]  /*0790*/  FFMA.FTZ R0, R5, R0, -0.052303962409496307373 ;  /* 0xbd563cae05007423 */ /* 0x000fc80000010000 */
[----:B------:R-:W-:-:S04]  /*07a0*/  FFMA.FTZ R0, R5, R0, 0.1331529766321182251 ;  /* 0x3e08594105007423 */ /* 0x000fc80000010000 */
[----:B------:R-:W-:-:S04]  /*07b0*/  FFMA.FTZ R0, R5, R0, -0.33332768082618713379 ;  /* 0xbeaaa9ed05007423 */ /* 0x000fc80000010000 */
[----:B------:R-:W-:-:S04]  /*07c0*/  FFMA.FTZ R0, R5, R0, RZ ;  /* 0x0000000005007223 */ /* 0x000fc800000100ff */
[----:B------:R-:W-:-:S02]  /*07d0*/  FFMA.FTZ R12, R11, R0, R11 ;  /* 0x000000000b0c7223 */ /* 0x000fc4000001000b */
.L_x_11:
[----:B------:R-:W-:Y:S05]  /*07e0*/  BSYNC B0 ;  /* 0x0000000000007941 */ /* 0x000fea0003800000 */
.L_x_9:
        /* <DEDUP_REMOVED lines=17> */
.L_x_13:
[----:B------:R-:W-:Y:S01]  /*0900*/  MOV R0, 0x3c80f082 ;  /* 0x3c80f08200007802 */ /* 0x000fe20000000f00 */
[----:B------:R-:W-:-:S04]  /*0910*/  FMUL R5, R11, R11 ;  /* 0x0000000b0b057220 */ /* 0x000fc80000400000 */
[----:B------:R-:W-:-:S04]  /*0920*/  FFMA.FTZ R0, R5, R0, -0.052303962409496307373 ;  /* 0xbd563cae05007423 */ /* 0x000fc80000010000 */
[----:B------:R-:W-:-:S04]  /*0930*/  FFMA.FTZ R0, R5, R0, 0.1331529766321182251 ;  /* 0x3e08594105007423 */ /* 0x000fc80000010000 */
[----:B------:R-:W-:-:S04]  /*0940*/  FFMA.FTZ R0, R5, R0, -0.33332768082618713379 ;  /* 0xbeaaa9ed05007423 */ /* 0x000fc80000010000 */
[----:B------:R-:W-:-:S04]  /*0950*/  FFMA.FTZ R0, R5, R0, RZ ;  /* 0x0000000005007223 */ /* 0x000fc800000100ff */
[----:B------:R-:W-:-:S02]  /*0960*/  FFMA.FTZ R8, R11, R0, R11 ;  /* 0x000000000b087223 */ /* 0x000fc4000001000b */
.L_x_14:
[----:B------:R-:W-:Y:S05]  /*0970*/  BSYNC B0 ;  /* 0x0000000000007941 */ /* 0x000fea0003800000 */
.L_x_12:
        /* <DEDUP_REMOVED lines=18> */
.L_x_16:
[----:B------:R-:W-:Y:S01]  /*0aa0*/  MOV R0, 0x3c80f082 ;  /* 0x3c80f08200007802 */ /* 0x000fe20000000f00 */
[----:B------:R-:W-:-:S04]  /*0ab0*/  FMUL R5, R13, R13 ;  /* 0x0000000d0d057220 */ /* 0x000fc80000400000 */
[----:B------:R-:W-:-:S04]  /*0ac0*/  FFMA.FTZ R0, R5, R0, -0.052303962409496307373 ;  /* 0xbd563cae05007423 */ /* 0x000fc80000010000 */
[----:B------:R-:W-:-:S04]  /*0ad0*/  FFMA.FTZ R0, R5, R0, 0.1331529766321182251 ;  /* 0x3e08594105007423 */ /* 0x000fc80000010000 */
[----:B------:R-:W-:-:S04]  /*0ae0*/  FFMA.FTZ R0, R5, R0, -0.33332768082618713379 ;  /* 0xbeaaa9ed05007423 */ /* 0x000fc80000010000 */
[----:B------:R-:W-:-:S04]  /*0af0*/  FFMA.FTZ R0, R5, R0, RZ ;  /* 0x0000000005007223 */ /* 0x000fc800000100ff */
[----:B------:R-:W-:-:S02]  /*0b00*/  FFMA.FTZ R13, R13, R0, R13 ;  /* 0x000000000d0d7223 */ /* 0x000fc4000001000d */
.L_x_17:
[----:B------:R-:W-:Y:S05]  /*0b10*/  BSYNC B0 ;  /* 0x0000000000007941 */ /* 0x000fea0003800000 */
.L_x_15:
        /* <DEDUP_REMOVED lines=17> */
.L_x_19:
[----:B------:R-:W-:Y:S01]  /*0c30*/  MOV R0, 0x3c80f082 ;  /* 0x3c80f08200007802 */ /* 0x000fe20000000f00 */
[----:B------:R-:W-:-:S04]  /*0c40*/  FMUL R5, R11, R11 ;  /* 0x0000000b0b057220 */ /* 0x000fc80000400000 */
[----:B------:R-:W-:-:S04]  /*0c50*/  FFMA.FTZ R0, R5, R0, -0.052303962409496307373 ;  /* 0xbd563cae05007423 */ /* 0x000fc80000010000 */
[----:B------:R-:W-:-:S04]  /*0c60*/  FFMA.FTZ R0, R5, R0, 0.1331529766321182251 ;  /* 0x3e08594105007423 */ /* 0x000fc80000010000 */
[----:B------:R-:W-:-:S04]  /*0c70*/  FFMA.FTZ R0, R5, R0, -0.33332768082618713379 ;  /* 0xbeaaa9ed05007423 */ /* 0x000fc80000010000 */
[----:B------:R-:W-:-:S04]  /*0c80*/  FFMA.FTZ R0, R5, R0, RZ ;  /* 0x0000000005007223 */ /* 0x000fc800000100ff */
[----:B------:R-:W-:-:S02]  /*0c90*/  FFMA.FTZ R10, R11, R0, R11 ;  /* 0x000000000b0a7223 */ /* 0x000fc4000001000b */
.L_x_20:
[----:B------:R-:W-:Y:S05]  /*0ca0*/  BSYNC B0 ;  /* 0x0000000000007941 */ /* 0x000fea0003800000 */
.L_x_18:
[----:B------:R-:W-:Y:S01]  /*0cb0*/  PRMT R7, R7, 0x7632, R7 ;  /* 0x0000763207077816 */ /* 0x000fe20000000007 */
[----:B------:R-:W-:Y:S01]  /*0cc0*/  BSSY B0, `(.L_x_21) ;  /* 0x000001f000007945 */ /* 0x000fe20003800000 */
[----:B------:R-:W-:Y:S02]  /*0cd0*/  IADD3 R36, R16, R15, RZ ;  /* 0x0000000f10247210 */ /* 0x000fe40007ffe0ff */
[----:B------:R-:W-:Y:S02]  /*0ce0*/  SHF.L.U32 R7, R7, 0x10, RZ ;  /* 0x0000001007077819 */ /* 0x000fe400000006ff */
[----:B------:R-:W-:Y:S02]  /*0cf0*/  IADD3 R34, R36, 0x800, RZ ;  /* 0x0000080024227810 */ /* 0x000fe40007ffe0ff */
[----:B------:R-:W-:Y:S01]  /*0d00*/  SHF.R.S32.HI R11, RZ, 0x1f, R2 ;  /* 0x0000001fff0b7819 */ /* 0x000fe20000011402 */
[----:B------:R-:W-:Y:S01]  /*0d10*/  FMUL R7, R7, 0.0625 ;  /* 0x3d80000007077820 */ /* 0x000fe20000400000 */
[----:B------:R-:W-:-:S02]  /*0d20*/  LOP3.LUT R6, R34, 0x4, RZ, 0xfc, !PT ;  /* 0x0000000422067812 */ /* 0x000fc400078efcff */
[C---:B------:R-:W-:Y:S01]  /*0d30*/  LOP3.LUT R28, R34.reuse, 0x5, RZ, 0xfc, !PT ;  /* 0x00000005221c7812 */ /* 0x040fe200078efcff */
[----:B------:R-:W-:Y:S01]  /*0d40*/  FMUL R7, R7, 0.019999999552965164185 ;  /* 0x3ca3d70a07077820 */ /* 0x000fe20000400000 */
[C---:B------:R-:W-:Y:S02]  /*0d50*/  LOP3.LUT R30, R34.reuse, 0x6, RZ, 0xfc, !PT ;  /* 0x00000006221e7812 */ /* 0x040fe400078efcff */
[----:B------:R-:W-:Y:S01]  /*0d60*/  LOP3.LUT R32, R34, 0x7, RZ, 0xfc, !PT ;  /* 0x0000000722207812 */ /* 0x000fe200078efcff */
        /* <DEDUP_REMOVED lines=13> */
.L_x_22:
[----:B------:R-:W-:Y:S01]  /*0e40*/  MOV R0, 0x3c80f082 ;  /* 0x3c80f08200007802 */ /* 0x000fe20000000f00 */
[----:B------:R-:W-:-:S04]  /*0e50*/  FMUL R5, R7, R7 ;  /* 0x0000000707057220 */ /* 0x000fc80000400000 */
[----:B------:R-:W-:-:S04]  /*0e60*/  FFMA.FTZ R0, R5, R0, -0.052303962409496307373 ;  /* 0xbd563cae05007423 */ /* 0x000fc80000010000 */
[----:B------:R-:W-:-:S04]  /*0e70*/  FFMA.FTZ R0, R5, R0, 0.1331529766321182251 ;  /* 0x3e08594105007423 */ /* 0x000fc80000010000 */
[----:B------:R-:W-:-:S04]  /*0e80*/  FFMA.FTZ R0, R5, R0, -0.33332768082618713379 ;  /* 0xbeaaa9ed05007423 */ /* 0x000fc80000010000 */
[----:B------:R-:W-:-:S04]  /*0e90*/  FFMA.FTZ R0, R5, R0, RZ ;  /* 0x0000000005007223 */ /* 0x000fc800000100ff */
[----:B------:R-:W-:-:S02]  /*0ea0*/  FFMA.FTZ R7, R0, R7, R7 ;  /* 0x0000000700077223 */ /* 0x000fc40000010007 */
.L_x_23:
[----:B------:R-:W-:Y:S05]  /*0eb0*/  BSYNC B0 ;  /* 0x0000000000007941 */ /* 0x000fea0003800000 */
.L_x_21:
[C---:B------:R-:W-:Y:S02]  /*0ec0*/  IADD3 R36, -R17.reuse, 0x801, R36 ;  /* 0x0000080111247810 */ /* 0x040fe40007ffe124 */
[C---:B------:R-:W-:Y:S02]  /*0ed0*/  IADD3 R34, -R17.reuse, R34, RZ ;  /* 0x0000002211227210 */ /* 0x040fe40007ffe1ff */
[C---:B------:R-:W-:Y:S02]  /*0ee0*/  IADD3 R32, -R17.reuse, R32, RZ ;  /* 0x0000002011207210 */ /* 0x040fe40007ffe1ff */
[----:B------:R-:W-:Y:S02]  /*0ef0*/  ISETP.GE.AND P1, PT, R36, -0xfff, PT ;  /* 0xfffff0012400780c */ /* 0x000fe40003f26270 */
[----:B------:R-:W-:Y:S02]  /*0f00*/  ISETP.GT.AND P0, PT, R34, RZ, PT ;  /* 0x000000ff2200720c */ /* 0x000fe40003f04270 */
[----:B------:R-:W-:-:S02]  /*0f10*/  IADD3 R30, -R17, R30, RZ ;  /* 0x0000001e111e7210 */ /* 0x000fc40007ffe1ff */
[----:B------:R-:W-:Y:S02]  /*0f20*/  ISETP.GE.AND P4, PT, R34, -0xfff, PT ;  /* 0xfffff0012200780c */ /* 0x000fe40003f86270 */
[C---:B------:R-:W-:Y:S02]  /*0f30*/  IADD3 R28, -R17.reuse, R28, RZ ;  /* 0x0000001c111c7210 */ /* 0x040fe40007ffe1ff */
[----:B------:R-:W-:Y:S02]  /*0f40*/  IADD3 R29, -R17, R6, RZ ;  /* 0x00000006111d7210 */ /* 0x000fe40007ffe1ff */
[----:B------:R-:W-:Y:S02]  /*0f50*/  ISETP.GT.AND P2, PT, R36, RZ, PT ;  /* 0x000000ff2400720c */ /* 0x000fe40003f44270 */
[----:B------:R-:W-:Y:S02]  /*0f60*/  IADD3 R6, R20, R15, RZ ;  /* 0x0000000f14067210 */ /* 0x000fe40007ffe0ff */
[----:B------:R-:W-:-:S02]  /*0f70*/  ISETP.GT.AND P6, PT, R32, RZ, PT ;  /* 0x000000ff2000720c */ /* 0x000fc40003fc4270 */
[----:B------:R-:W-:Y:S02]  /*0f80*/  FSEL R34, RZ, -INF , P1 ;  /* 0xff800000ff227808 */ /* 0x000fe40000800000 */
[----:B------:R-:W-:Y:S02]  /*0f90*/  FSEL R0, RZ, -INF , !P0 ;  /* 0xff800000ff007808 */ /* 0x000fe40004000000 */
[----:B------:R-:W-:Y:S02]  /*0fa0*/  ISETP.GE.AND P5, PT, R32, -0xfff, PT ;  /* 0xfffff0012000780c */ /* 0x000fe40003fa6270 */
[----:B------:R-:W-:Y:S02]  /*0fb0*/  ISETP.GT.AND P3, PT, R30, RZ, PT ;  /* 0x000000ff1e00720c */ /* 0x000fe40003f64270 */
[C---:B------:R-:W-:Y:S02]  /*0fc0*/  ISETP.GT.AND P1, PT, R28.reuse, RZ, PT ;  /* 0x000000ff1c00720c */ /* 0x040fe40003f24270 */
[----:B------:R-:W-:-:S02]  /*0fd0*/  ISETP.GE.AND P0, PT, R28, -0xfff, PT ;  /* 0xfffff0011c00780c */ /* 0x000fc40003f06270 */
[----:B------:R-:W-:Y:S02]  /*0fe0*/  FSEL R5, RZ, -INF , P4 ;  /* 0xff800000ff057808 */ /* 0x000fe40002000000 */
[----:B------:R-:W-:Y:S02]  /*0ff0*/  FSEL R33, RZ, -INF , !P2 ;  /* 0xff800000ff217808 */ /* 0x000fe40005000000 */
[----:B------:R-:W-:Y:S01]  /*1000*/  IADD3 R28, R6, 0x802, RZ ;  /* 0x00000802061c7810 */ /* 0x000fe20007ffe0ff */
[----:B------:R-:W-:Y:S01]  /*1010*/  FADD R0, R0, R5 ;  /* 0x0000000500007221 */ /* 0x000fe20000000000 */
[----:B------:R-:W-:Y:S01]  /*1020*/  ISETP.GE.AND P2, PT, R30, -0xfff, PT ;  /* 0xfffff0011e00780c */ /* 0x000fe20003f46270 */
[----:B------:R-:W-:Y:S01]  /*1030*/  FADD R33, R33, R34 ;  /* 0x0000002221217221 */ /* 0x000fe20000000000 */
[----:B------:R-:W-:Y:S01]  /*1040*/  FSEL R32, RZ, -INF , !P6 ;  /* 0xff800000ff207808 */ /* 0x000fe20007000000 */
[----:B------:R-:W-:Y:S01]  /*1050*/  FFMA R34, R9, 50, R0 ;  /* 0x4248000009227823 */ /* 0x000fe20000000000 */
[C---:B------:R-:W-:Y:S01]  /*1060*/  ISETP.GT.AND P4, PT, R29.reuse, RZ, PT ;  /* 0x000000ff1d00720c */ /* 0x040fe20003f84270 */
[----:B------:R-:W-:Y:S01]  /*1070*/  FFMA R33, R4, 50, R33 ;  /* 0x4248000004217823 */ /* 0x000fe20000000021 */
[----:B------:R-:W-:-:S02]  /*1080*/  ISETP.GE.AND P6, PT, R29, -0xfff, PT ;  /* 0xfffff0011d00780c */ /* 0x000fc40003fc6270 */
[----:B------:R-:W-:Y:S02]  /*1090*/  FSEL R29, RZ, -INF , P5 ;  /* 0xff800000ff1d7808 */ /* 0x000fe40002800000 */
[----:B------:R-:W-:Y:S02]  /*10a0*/  FSEL R31, RZ, -INF , !P3 ;  /* 0xff800000ff1f7808 */ /* 0x000fe40005800000 */
[----:B------:R-:W-:Y:S01]  /*10b0*/  IADD3 R30, R6, 0x803, RZ ;  /* 0x00000803061e7810 */ /* 0x000fe20007ffe0ff */
[----:B------:R-:W-:Y:S01]  /*10c0*/  FADD R32, R32, R29 ;  /* 0x0000001d20207221 */ /* 0x000fe20000000000 */
[C---:B------:R-:W-:Y:S02]  /*10d0*/  ISETP.GT.AND P5, PT, R28.reuse, RZ, PT ;  /* 0x000000ff1c00720c */ /* 0x040fe40003fa4270 */
[----:B------:R-:W-:Y:S02]  /*10e0*/  ISETP.GE.AND P3, PT, R28, -0xfff, PT ;  /* 0xfffff0011c00780c */ /* 0x000fe40003f66270 */
[----:B------:R-:W-:-:S02]  /*10f0*/  FSEL R28, RZ, -INF , P2 ;  /* 0xff800000ff1c7808 */ /* 0x000fc40001000000 */
[----:B------:R-:W-:Y:S02]  /*1100*/  FSEL R6, RZ, -INF , !P1 ;  /* 0xff800000ff067808 */ /* 0x000fe40004800000 */
[----:B------:R-:W-:Y:S01]  /*1110*/  FSEL R5, RZ, -INF , P0 ;  /* 0xff800000ff057808 */ /* 0x000fe20000000000 */
[----:B------:R-:W-:Y:S01]  /*1120*/  FADD R31, R31, R28 ;  /* 0x0000001c1f1f7221 */ /* 0x000fe20000000000 */
[C---:B------:R-:W-:Y:S02]  /*1130*/  ISETP.GT.AND P2, PT, R30.reuse, RZ, PT ;  /* 0x000000ff1e00720c */ /* 0x040fe40003f44270 */
[----:B------:R-:W-:Y:S01]  /*1140*/  ISETP.GE.AND P1, PT, R30, -0xfff, PT ;  /* 0xfffff0011e00780c */ /* 0x000fe20003f26270 */
[----:B------:R-:W-:Y:S01]  /*1150*/  FADD R6, R6, R5 ;  /* 0x0000000506067221 */ /* 0x000fe20000000000 */
[----:B------:R-:W-:Y:S02]  /*1160*/  FSEL R5, RZ, -INF , !P2 ;  /* 0xff800000ff057808 */ /* 0x000fe40005000000 */
[----:B------:R-:W-:Y:S01]  /*1170*/  FSEL R28, RZ, -INF , P1 ;  /* 0xff800000ff1c7808 */ /* 0x000fe20000800000 */
[----:B------:R-:W-:Y:S01]  /*1180*/  FFMA R29, R13, 50, R6 ;  /* 0x424800000d1d7823 */ /* 0x000fe20000000006 */
[----:B------:R-:W-:-:S02]  /*1190*/  F2FP.BF16.F32.PACK_AB R4, R4, R9 ;  /* 0x000000090404723e */ /* 0x000fc400000010ff */
[----:B------:R-:W-:Y:S01]  /*11a0*/  FSEL R0, RZ, -INF , !P5 ;  /* 0xff800000ff007808 */ /* 0x000fe20006800000 */
[----:B------:R-:W-:Y:S01]  /*11b0*/  FADD R5, R5, R28 ;  /* 0x0000001c05057221 */ /* 0x000fe20000000000 */
[----:B------:R-:W-:Y:S02]  /*11c0*/  FSEL R9, RZ, -INF , P3 ;  /* 0xff800000ff097808 */ /* 0x000fe40001800000 */
[----:B------:R-:W-:Y:S01]  /*11d0*/  FSETP.NAN.AND P2, PT, R23, R23, PT ;  /* 0x000000171700720b */ /* 0x000fe20003f48000 */
[----:B------:R-:W-:Y:S01]  /*11e0*/  FFMA R28, R12, 50, R5 ;  /* 0x424800000c1c7823 */ /* 0x000fe20000000005 */
[----:B------:R-:W-:Y:S01]  /*11f0*/  FSETP.NAN.AND P3, PT, R22, R22, PT ;  /* 0x000000161600720b */ /* 0x000fe20003f68000 */
[----:B------:R-:W-:Y:S01]  /*1200*/  FADD R0, R0, R9 ;  /* 0x0000000900007221 */ /* 0x000fe20000000000 */
[----:B------:R-:W-:Y:S02]  /*1210*/  FSETP.NAN.AND P1, PT, R25, R25, PT ;  /* 0x000000191900720b */ /* 0x000fe40003f28000 */
[----:B------:R-:W-:Y:S01]  /*1220*/  FSETP.NAN.AND P0, PT, R24, R24, PT ;  /* 0x000000181800720b */ /* 0x000fe20003f08000 */
[----:B------:R-:W-:Y:S01]  /*1230*/  FFMA R0, R3, 50, R0 ;  /* 0x4248000003007823 */ /* 0x000fe20000000000 */
[----:B------:R-:W-:-:S02]  /*1240*/  FSEL R35, RZ, -INF , !P4 ;  /* 0xff800000ff237808 */ /* 0x000fc40006000000 */
[----:B------:R-:W-:Y:S01]  /*1250*/  F2FP.BF16.F32.PACK_AB R5, R12, R3 ;  /* 0x000000030c05723e */ /* 0x000fe200000010ff */
[----:B------:R-:W-:Y:S01]  /*1260*/  FFMA R12, R10, 50, R31 ;  /* 0x424800000a0c7823 */ /* 0x000fe2000000001f */
[----:B------:R-:W-:Y:S01]  /*1270*/  FSEL R30, RZ, -INF , P6 ;  /* 0xff800000ff1e7808 */ /* 0x000fe20003000000 */
[----:B------:R-:W-:Y:S01]  /*1280*/  FFMA R3, R7, 50, R32 ;  /* 0x4248000007037823 */ /* 0x000fe20000000020 */
[----:B------:R-:W-:Y:S02]  /*1290*/  FSETP.GT.AND P4, PT, R23, R34, PT ;  /* 0x000000221700720b */ /* 0x000fe40003f84000 */
[----:B------:R-:W-:Y:S01]  /*12a0*/  FSETP.GT.AND P5, PT, R22, R33, PT ;  /* 0x000000211600720b */ /* 0x000fe20003fa4000 */
[----:B------:R-:W-:Y:S01]  /*12b0*/  FADD R35, R35, R30 ;  /* 0x0000001e23237221 */ /* 0x000fe20000000000 */
[----:B------:R-:W-:Y:S02]  /*12c0*/  @!P2 FSEL R23, R34, R23, !P4 ;  /* 0x000000172217a208 */ /* 0x000fe40006000000 */
[----:B------:R-:W-:Y:S01]  /*12d0*/  F2FP.BF16.F32.PACK_AB R6, R13, R8 ;  /* 0x000000080d06723e */ /* 0x000fe200000010ff */
[----:B------:R-:W-:Y:S01]  /*12e0*/  FFMA R30, R8, 50, R35 ;  /* 0x42480000081e7823 */ /* 0x000fe20000000023 */
[----:B------:R-:W-:-:S02]  /*12f0*/  @!P3 FSEL R22, R33, R22, !P5 ;  /* 0x000000162116b208 */ /* 0x000fc40006800000 */
[----:B------:R-:W-:Y:S02]  /*1300*/  FSETP.GT.AND P2, PT, R25, R12, PT ;  /* 0x0000000c1900720b */ /* 0x000fe40003f44000 */
[----:B------:R-:W-:Y:S02]  /*1310*/  FSETP.GT.AND P3, PT, R24, R3, PT ;  /* 0x000000031800720b */ /* 0x000fe40003f64000 */
[C---:B------:R-:W-:Y:S02]  /*1320*/  SHF.L.U32 R13, R2.reuse, 0x1, RZ ;  /* 0x00000001020d7819 */ /* 0x040fe400000006ff */
[----:B------:R-:W-:Y:S02]  /*1330*/  SHF.L.U64.HI R31, R2, 0x1, R11 ;  /* 0x00000001021f7819 */ /* 0x000fe4000001020b */
[----:B------:R-:W-:Y:S02]  /*1340*/  @!P1 FSEL R25, R12, R25, !P2 ;  /* 0x000000190c199208 */ /* 0x000fe40005000000 */
[----:B------:R-:W-:-:S02]  /*1350*/  @!P0 FSEL R24, R3, R24, !P3 ;  /* 0x0000001803188208 */ /* 0x000fc40005800000 */
[----:B------:R-:W-:Y:S02]  /*1360*/  F2FP.BF16.F32.PACK_AB R11, R3, R12 ;  /* 0x0000000c030b723e */ /* 0x000fe400000010ff */
[----:B------:R-:W-:Y:S02]  /*1370*/  IADD3 R2, P1, R13, c[0x0][0x168], RZ ;  /* 0x00005a000d027a10 */ /* 0x000fe40007f3e0ff */
[----:B------:R-:W-:Y:S02]  /*1380*/  FSETP.NAN.AND P0, PT, R27, R27, PT ;  /* 0x0000001b1b00720b */ /* 0x000fe40003f08000 */
[----:B------:R-:W-:Y:S02]  /*1390*/  IADD3 R12, P4, R13, c[0x0][0x170], RZ ;  /* 0x00005c000d0c7a10 */ /* 0x000fe40007f9e0ff */
[----:B------:R-:W-:Y:S02]  /*13a0*/  F2FP.BF16.F32.PACK_AB R7, R7, R10 ;  /* 0x0000000a0707723e */ /* 0x000fe400000010ff */
[----:B------:R-:W-:-:S02]  /*13b0*/  F2FP.BF16.F32.PACK_AB R8, R33, R34 ;  /* 0x000000222108723e */ /* 0x000fc400000010ff */
[----:B------:R-:W-:Y:S02]  /*13c0*/  IADD3.X R3, R31, c[0x0][0x16c], RZ, P1, !PT ;  /* 0x00005b001f037a10 */ /* 0x000fe40000ffe4ff */
[----:B------:R-:W-:Y:S02]  /*13d0*/  F2FP.BF16.F32.PACK_AB R10, R29, R30 ;  /* 0x0000001e1d0a723e */ /* 0x000fe400000010ff */
[----:B------:R-:W-:Y:S02]  /*13e0*/  F2FP.BF16.F32.PACK_AB R9, R28, R0 ;  /* 0x000000001c09723e */ /* 0x000fe400000010ff */
[----:B------:R-:W-:Y:S02]  /*13f0*/  IADD3.X R13, R31, c[0x0][0x174], RZ, P4, !PT ;  /* 0x00005d001f0d7a10 */ /* 0x000fe400027fe4ff */
[----:B------:R-:W-:Y:S01]  /*1400*/  FSETP.GT.AND P5, PT, R27, R30, PT ;  /* 0x0000001e1b00720b */ /* 0x000fe20003fa4000 */
[----:B------:R0:W-:Y:S01]  /*1410*/  STG.E.128 [R2.64], R8 ;  /* 0x0000000802007986 */ /* 0x0001e2000c101d04 */
[----:B------:R-:W-:-:S02]  /*1420*/  IADD3 R15, R15, 0x800, RZ ;  /* 0x000008000f0f7810 */ /* 0x000fc40007ffe0ff */
[----:B------:R-:W-:Y:S01]  /*1430*/  FSETP.NAN.AND P3, PT, R26, R26, PT ;  /* 0x0000001a1a00720b */ /* 0x000fe20003f68000 */
[----:B------:R0:W-:Y:S01]  /*1440*/  STG.E.128 [R12.64], R4 ;  /* 0x000000040c007986 */ /* 0x0001e2000c101d04 */
[----:B------:R-:W-:Y:S02]  /*1450*/  @!P0 FSEL R27, R30, R27, !P5 ;  /* 0x0000001b1e1b8208 */ /* 0x000fe40006800000 */
[----:B------:R-:W-:Y:S02]  /*1460*/  ISETP.GE.U32.AND P0, PT, R15, 0x1800, PT ;  /* 0x000018000f00780c */ /* 0x000fe40003f06070 */
[----:B------:R-:W-:Y:S02]  /*1470*/  FSETP.NAN.AND P2, PT, R19, R19, PT ;  /* 0x000000131300720b */ /* 0x000fe40003f48000 */
[----:B------:R-:W-:Y:S02]  /*1480*/  FSETP.NAN.AND P1, PT, R21, R21, PT ;  /* 0x000000151500720b */ /* 0x000fe40003f28000 */
[----:B------:R-:W-:-:S04]  /*1490*/  FSETP.GT.AND P4, PT, R26, R29, PT ;  /* 0x0000001d1a00720b */ /* 0x000fc80003f84000 */
[----:B------:R-:W-:Y:S02]  /*14a0*/  @!P3 FSEL R26, R29, R26, !P4 ;  /* 0x0000001a1d1ab208 */ /* 0x000fe40006000000 */
[----:B------:R-:W-:Y:S02]  /*14b0*/  FSETP.GT.AND P3, PT, R19, R0, PT ;  /* 0x000000001300720b */ /* 0x000fe40003f64000 */
[----:B------:R-:W-:Y:S02]  /*14c0*/  FSETP.GT.AND P4, PT, R21, R28, PT ;  /* 0x0000001c1500720b */ /* 0x000fe40003f84000 */
[----:B------:R-:W-:Y:S02]  /*14d0*/  @!P2 FSEL R19, R0, R19, !P3 ;  /* 0x000000130013a208 */ /* 0x000fe40005800000 */
[----:B------:R-:W-:Y:S01]  /*14e0*/  @!P1 FSEL R21, R28, R21, !P4 ;  /* 0x000000151c159208 */ /* 0x000fe20006000000 */
[----:B0-----:R-:W-:Y:S01]  /*14f0*/  @P0 CALL.REL.NOINC `(.L_x_24) ;  /* 0x0000001000000944 */ /* 0x001fe20003c00000 */
[----:B------:R-:W-:Y:S05]  /*1500*/  BRA `(.L_x_25) ;  /* 0xffffec4000007947 */ /* 0x000fea000383ffff */
.L_x_24:
[C---:B------:R-:W-:Y:S01]  /*1510*/  FSETP.NAN.AND P1, PT, R23.reuse, R23, PT ;  /* 0x000000171700720b */ /* 0x040fe20003f28000 */
[----:B------:R-:W0:Y:S01]  /*1520*/  S2R R2, SR_TID.X ;  /* 0x0000000000027919 */ /* 0x000e220000002100 */
[----:B------:R-:W-:-:S02]  /*1530*/  FSETP.GT.AND P0, PT, R23, R22, PT ;  /* 0x000000161700720b */ /* 0x000fc40003f04000 */
[C---:B------:R-:W-:Y:S02]  /*1540*/  FSEL R22, R23.reuse, R22, P1 ;  /* 0x0000001617167208 */ /* 0x040fe40000800000 */
[----:B------:R-:W-:Y:S02]  /*1550*/  IADD3 R8, R18, 0x800, RZ ;  /* 0x0000080012087810 */ /* 0x000fe40007ffe0ff */
[----:B------:R-:W-:-:S04]  /*1560*/  FSEL R22, R23, R22, P0 ;  /* 0x0000001617167208 */ /* 0x000fc80000000000 */
[C---:B------:R-:W-:Y:S02]  /*1570*/  FSETP.GT.AND P0, PT, R22.reuse, R19, PT ;  /* 0x000000131600720b */ /* 0x040fe40003f04000 */
[----:B------:R-:W-:-:S11]  /*1580*/  FSETP.NAN.AND P1, PT, R22, R22, PT ;  /* 0x000000161600720b */ /* 0x000fd60003f28000 */
[----:B------:R-:W-:Y:S02]  /*1590*/  @!P0 FSEL R22, R22, R19, P1 ;  /* 0x0000001316168208 */ /* 0x000fe40000800000 */
[----:B0-----:R-:W-:Y:S02]  /*15a0*/  LOP3.LUT P2, RZ, R2, 0x1f, RZ, 0xc0, !PT ;  /* 0x0000001f02ff7812 */ /* 0x001fe4000784c0ff */
[C---:B------:R-:W-:Y:S02]  /*15b0*/  FSETP.GT.AND P0, PT, R22.reuse, R21, PT ;  /* 0x000000151600720b */ /* 0x040fe40003f04000 */
[----:B------:R-:W-:Y:S02]  /*15c0*/  FSETP.NAN.AND P1, PT, R22, R22, PT ;  /* 0x000000161600720b */ /* 0x000fe40003f28000 */
[----:B------:R-:W-:-:S04]  /*15d0*/  SHF.R.U32.HI R4, RZ, 0x5, R2 ;  /* 0x00000005ff047819 */ /* 0x000fc80000011602 */
[----:B------:R-:W-:-:S04]  /*15e0*/  SHF.L.U32 R4, R4, 0x2, RZ ;  /* 0x0000000204047819 */ /* 0x000fc800000006ff */
[----:B------:R-:W-:Y:S02]  /*15f0*/  LOP3.LUT R13, R4, 0x1c, RZ, 0xe2, !PT ;  /* 0x0000001c040d7812 */ /* 0x000fe400078ee2ff */
[----:B------:R-:W-:-:S04]  /*1600*/  @!P0 FSEL R22, R22, R21, P1 ;  /* 0x0000001516168208 */ /* 0x000fc80000800000 */
[C---:B------:R-:W-:Y:S02]  /*1610*/  FSETP.GT.AND P0, PT, R22.reuse, R27, PT ;  /* 0x0000001b1600720b */ /* 0x040fe40003f04000 */
[----:B------:R-:W-:-:S11]  /*1620*/  FSETP.NAN.AND P1, PT, R22, R22, PT ;  /* 0x000000161600720b */ /* 0x000fd60003f28000 */
        /* <DEDUP_REMOVED lines=10> */
[C---:B------:R-:W-:Y:S01]  /*16d0*/  FSETP.NAN.AND P1, PT, R22.reuse, R22, PT ;  /* 0x000000161600720b */ /* 0x040fe20003f28000 */
[----:B------:R-:W0:Y:S02]  /*16e0*/  SHFL.BFLY PT, R3, R22, 0x10, 0x1f ;  /* 0x0e001f0016037f89 */ /* 0x000e2400000e0000 */
[----:B0-----:R-:W-:-:S10]  /*16f0*/  FSETP.GT.AND P0, PT, R22, R3, PT ;  /* 0x000000031600720b */ /* 0x001fd40003f04000 */
[----:B------:R-:W-:-:S04]  /*1700*/  @!P1 FSEL R22, R22, R3, P0 ;  /* 0x0000000316169208 */ /* 0x000fc80000000000 */
[C---:B------:R-:W-:Y:S01]  /*1710*/  FSETP.NAN.AND P1, PT, R22.reuse, R22, PT ;  /* 0x000000161600720b */ /* 0x040fe20003f28000 */
[----:B------:R-:W0:Y:S02]  /*1720*/  SHFL.BFLY PT, R3, R22, 0x8, 0x1f ;  /* 0x0d001f0016037f89 */ /* 0x000e2400000e0000 */
[----:B0-----:R-:W-:-:S13]  /*1730*/  FSETP.GT.AND P0, PT, R22, R3, PT ;  /* 0x000000031600720b */ /* 0x001fda0003f04000 */
        /* <DEDUP_REMOVED lines=12> */
[----:B------:R-:W-:Y:S02]  /*1800*/  @!P0 FSEL R22, R22, R3, P1 ;  /* 0x0000000316168208 */ /* 0x000fe40000800000 */
[----:B------:R-:W-:-:S03]  /*1810*/  ISETP.GE.AND P1, PT, R2, 0x8, PT ;  /* 0x000000080200780c */ /* 0x000fc60003f26270 */
[----:B------:R-:W-:Y:S04]  /*1820*/  @!P2 STS [R13], R22 ;  /* 0x000000160d00a388 */ /* 0x000fe80000000800 */
[----:B------:R-:W-:Y:S06]  /*1830*/  BAR.SYNC 0x0 ;  /* 0x0000000000007b1d */ /* 0x000fec0000000000 */
[----:B------:R-:W0:Y:S04]  /*1840*/  @!P1 LDS R0, [R2.X4] ;  /* 0x0000000002009984 */ /* 0x000e280000004800 */
[----:B0-----:R-:W0:Y:S01]  /*1850*/  SHFL.BFLY PT, R3, R0, 0x4, 0x1f ;  /* 0x0c801f0000037f89 */ /* 0x001e2200000e0000 */
[----:B------:R-:W-:-:S02]  /*1860*/  FSETP.NAN.AND P3, PT, R0, R0, PT ;  /* 0x000000000000720b */ /* 0x000fc40003f68000 */
[----:B0-----:R-:W-:-:S04]  /*1870*/  FSETP.GT.AND P0, PT, R0, R3, PT ;  /* 0x000000030000720b */ /* 0x001fc80003f04000 */
[----:B------:R-:W-:-:S04]  /*1880*/  FSEL R3, R0, R3, P0 ;  /* 0x0000000300037208 */ /* 0x000fc80000000000 */
[----:B------:R-:W-:Y:S02]  /*1890*/  FSEL R15, R0, R3, P3 ;  /* 0x00000003000f7208 */ /* 0x000fe40001800000 */
[----:B------:R-:W-:Y:S02]  /*18a0*/  MOV R3, 0x2 ;  /* 0x0000000200037802 */ /* 0x000fe40000000f00 */
[C---:B------:R-:W-:Y:S01]  /*18b0*/  FSETP.NAN.AND P3, PT, R15.reuse, R15, PT ;  /* 0x0000000f0f00720b */ /* 0x040fe20003f68000 */
[----:B------:R-:W0:Y:S02]  /*18c0*/  SHFL.BFLY PT, R4, R15, 0x2, 0x1f ;  /* 0x0c401f000f047f89 */ /* 0x000e2400000e0000 */
[----:B0-----:R-:W-:-:S13]  /*18d0*/  FSETP.GT.AND P0, PT, R15, R4, PT ;  /* 0x000000040f00720b */ /* 0x001fda0003f04000 */
[----:B------:R-:W-:Y:S02]  /*18e0*/  @!P0 FSEL R15, R15, R4, P3 ;  /* 0x000000040f0f8208 */ /* 0x000fe40001800000 */
[C---:B------:R-:W-:Y:S02]  /*18f0*/  LOP3.LUT P0, RZ, R2.reuse, 0x7, RZ, 0xc0, !PT ;  /* 0x0000000702ff7812 */ /* 0x040fe4000780c0ff */
[C---:B------:R-:W-:Y:S01]  /*1900*/  FSETP.NAN.AND P4, PT, R15.reuse, R15, PT ;  /* 0x0000000f0f00720b */ /* 0x040fe20003f88000 */
[----:B------:R-:W0:Y:S01]  /*1910*/  SHFL.BFLY PT, R4, R15, 0x1, 0x1f ;  /* 0x0c201f000f047f89 */ /* 0x000e2200000e0000 */
[----:B------:R-:W-:Y:S02]  /*1920*/  ISETP.LT.AND P0, PT, R2, 0x8, !P0 ;  /* 0x000000080200780c */ /* 0x000fe40004701270 */
[----:B0-----:R-:W-:-:S13]  /*1930*/  FSETP.GT.AND P3, PT, R15, R4, PT ;  /* 0x000000040f00720b */ /* 0x001fda0003f64000 */
[----:B------:R-:W-:Y:S01]  /*1940*/  @!P3 FSEL R15, R15, R4, P4 ;  /* 0x000000040f0fb208 */ /* 0x000fe20002000000 */
[----:B------:R-:W-:-:S04]  /*1950*/  IMAD.WIDE R4, R18, R3, c[0x0][0x168] ;  /* 0x00005a0012047625 */ /* 0x000fc800078e0203 */
[----:B------:R-:W-:Y:S04]  /*1960*/  @P0 STS [R2.X4], R15 ;  /* 0x0000000f02000388 */ /* 0x000fe80000004800 */
[----:B------:R-:W-:Y:S06]  /*1970*/  BAR.SYNC 0x0 ;  /* 0x0000000000007b1d */ /* 0x000fec0000000000 */
[----:B------:R-:W2:Y:S01]  /*1980*/  LDG.E.EL.128 R4, [R4.64] ;  /* 0x0000000404047981 */ /* 0x000ea2000c2e1d00 */
[----:B------:R-:W-:Y:S01]  /*1990*/  IMAD.WIDE R8, R8, R3, c[0x0][0x168] ;  /* 0x00005a0008087625 */ /* 0x000fe200078e0203 */
[----:B------:R-:W-:-:S02]  /*19a0*/  IADD3 R20, R18, 0x1000, RZ ;  /* 0x0000100012147810 */ /* 0x000fc40007ffe0ff */
[----:B------:R-:W-:Y:S01]  /*19b0*/  IADD3 R24, R18, 0x1800, RZ ;  /* 0x0000180012187810 */ /* 0x000fe20007ffe0ff */
[----:B------:R-:W0:Y:S04]  /*19c0*/  LDS R0, [RZ] ;  /* 0x00000000ff007984 */ /* 0x000e280000000800 */
[----:B------:R-:W3:Y:S01]  /*19d0*/  LDG.E.EL.128 R8, [R8.64] ;  /* 0x0000000408087981 */ /* 0x000ee2000c2e1d00 */
[----:B------:R-:W-:-:S06]  /*19e0*/  IMAD.WIDE R20, R20, R3, c[0x0][0x168] ;  /* 0x00005a0014147625 */ /* 0x000fcc00078e0203 */
[----:B------:R-:W4:Y:S01]  /*19f0*/  LDG.E.EL.128 R20, [R20.64] ;  /* 0x0000000414147981 */ /* 0x000f22000c2e1d00 */
[----:B------:R-:W-:-:S06]  /*1a00*/  IMAD.WIDE R24, R24, R3, c[0x0][0x168] ;  /* 0x00005a0018187625 */ /* 0x000fcc00078e0203 */
[----:B------:R-:W5:Y:S04]  /*1a10*/  LDG.E.EL.128 R24, [R24.64] ;  /* 0x0000000418187981 */ /* 0x000f68000c2e1d00 */
[----:B------:R-:W-:Y:S06]  /*1a20*/  BAR.SYNC 0x0 ;  /* 0x0000000000007b1d */ /* 0x000fec0000000000 */
[----:B--2---:R-:W-:-:S02]  /*1a30*/  SHF.L.U32 R15, R4, 0x10, RZ ;  /* 0x00000010040f7819 */ /* 0x004fc400000006ff */
[----:B------:R-:W-:-:S03]  /*1a40*/  PRMT R4, R4, 0x7632, R4 ;  /* 0x0000763204047816 */ /* 0x000fc60000000004 */
[----:B0-----:R-:W-:-:S04]  /*1a50*/  FADD R15, -R0, R15 ;  /* 0x0000000f000f7221 */ /* 0x001fc80000000100 */
[----:B------:R-:W-:Y:S01]  /*1a60*/  FMUL R16, R15, 1.4426950216293334961 ;  /* 0x3fb8aa3b0f107820 */ /* 0x000fe20000400000 */
[----:B------:R-:W-:Y:S02]  /*1a70*/  SHF.L.U32 R15, R4, 0x10, RZ ;  /* 0x00000010040f7819 */ /* 0x000fe400000006ff */
[C---:B---3--:R-:W-:Y:S02]  /*1a80*/  SHF.L.U32 R17, R8.reuse, 0x10, RZ ;  /* 0x0000001008117819 */ /* 0x048fe400000006ff */
[----:B------:R-:W-:Y:S01]  /*1a90*/  PRMT R8, R8, 0x7632, R8 ;  /* 0x0000763208087816 */ /* 0x000fe20000000008 */
[----:B------:R-:W-:Y:S01]  /*1aa0*/  FADD R15, -R0, R15 ;  /* 0x0000000f000f7221 */ /* 0x000fe20000000100 */
[----:B------:R-:W-:Y:S01]  /*1ab0*/  FSETP.GEU.AND P5, PT, R16, -126, PT ;  /* 0xc2fc00001000780b */ /* 0x000fe20003fae000 */
[----:B------:R-:W-:Y:S01]  /*1ac0*/  FADD R17, -R0, R17 ;  /* 0x0000001100117221 */ /* 0x000fe20000000100 */
[----:B------:R-:W-:Y:S01]  /*1ad0*/  SHF.L.U32 R29, R9, 0x10, RZ ;  /* 0x00000010091d7819 */ /* 0x000fe200000006ff */
[----:B------:R-:W-:Y:S01]  /*1ae0*/  FMUL R19, R15, 1.4426950216293334961 ;  /* 0x3fb8aa3b0f137820 */ /* 0x000fe20000400000 */
[----:B------:R-:W-:Y:S01]  /*1af0*/  SHF.L.U32 R15, R8, 0x10, RZ ;  /* 0x00000010080f7819 */ /* 0x000fe200000006ff */
[----:B------:R-:W-:Y:S01]  /*1b00*/  FMUL R28, R17, 1.4426950216293334961 ;  /* 0x3fb8aa3b111c7820 */ /* 0x000fe20000400000 */
[----:B------:R-:W-:Y:S01]  /*1b10*/  PRMT R9, R9, 0x7632, R9 ;  /* 0x0000763209097816 */ /* 0x000fe20000000009 */
[C---:B------:R-:W-:Y:S01]  /*1b20*/  FADD R29, -R0.reuse, R29 ;  /* 0x0000001d001d7221 */ /* 0x040fe20000000100 */
[----:B------:R-:W-:Y:S01]  /*1b30*/  FSETP.GEU.AND P3, PT, R19, -126, PT ;  /* 0xc2fc00001300780b */ /* 0x000fe20003f6e000 */
[----:B------:R-:W-:Y:S01]  /*1b40*/  FADD R8, -R0, R15 ;  /* 0x0000000f00087221 */ /* 0x000fe20000000100 */
[----:B------:R-:W-:-:S02]  /*1b50*/  FSETP.GEU.AND P6, PT, R28, -126, PT ;  /* 0xc2fc00001c00780b */ /* 0x000fc40003fce000 */
[C---:B------:R-:W-:Y:S01]  /*1b60*/  SHF.L.U32 R15, R5.reuse, 0x10, RZ ;  /* 0x00000010050f7819 */ /* 0x040fe200000006ff */
[----:B------:R-:W-:Y:S01]  /*1b70*/  FMUL R30, R8, 1.4426950216293334961 ;  /* 0x3fb8aa3b081e7820 */ /* 0x000fe20000400000 */
[----:B------:R-:W-:Y:S01]  /*1b80*/  @!P5 FMUL R16, R16, 0.5 ;  /* 0x3f0000001010d820 */ /* 0x000fe20000400000 */
[----:B------:R-:W-:Y:S02]  /*1b90*/  PRMT R5, R5, 0x7632, R5 ;  /* 0x0000763205057816 */ /* 0x000fe40000000005 */
[----:B------:R-:W-:Y:S01]  /*1ba0*/  FADD R8, -R0, R15 ;  /* 0x0000000f00087221 */ /* 0x000fe20000000100 */
[----:B------:R-:W-:Y:S01]  /*1bb0*/  FSETP.GEU.AND P4, PT, R30, -126, PT ;  /* 0xc2fc00001e00780b */ /* 0x000fe20003f8e000 */
[----:B------:R-:W0:Y:S01]  /*1bc0*/  MUFU.EX2 R4, R16 ;  /* 0x0000001000047308 */ /* 0x000e220000000800 */
[----:B------:R-:W-:Y:S01]  /*1bd0*/  SHF.L.U32 R5, R5, 0x10, RZ ;  /* 0x0000001005057819 */ /* 0x000fe200000006ff */
[----:B------:R-:W-:Y:S01]  /*1be0*/  @!P3 FMUL R19, R19, 0.5 ;  /* 0x3f0000001313b820 */ /* 0x000fe20000400000 */
[----:B------:R-:W-:Y:S01]  /*1bf0*/  FMUL R17, R8, 1.4426950216293334961 ;  /* 0x3fb8aa3b08117820 */ /* 0x000fe20000400000 */
[----:B------:R-:W-:Y:S01]  /*1c00*/  @!P6 FMUL R28, R28, 0.5 ;  /* 0x3f0000001c1ce820 */ /* 0x000fe20000400000 */
[----:B------:R-:W-:Y:S01]  /*1c10*/  FMUL R8, R29, 1.4426950216293334961 ;  /* 0x3fb8aa3b1d087820 */ /* 0x000fe20000400000 */
[----:B------:R-:W-:Y:S01]  /*1c20*/  FADD R5, -R0, R5 ;  /* 0x0000000500057221 */ /* 0x000fe20000000100 */
[----:B------:R-:W-:Y:S01]  /*1c30*/  SHF.L.U32 R9, R9, 0x10, RZ ;  /* 0x0000001009097819 */ /* 0x000fe200000006ff */
[----:B------:R1:W2:Y:S01]  /*1c40*/  MUFU.EX2 R15, R28 ;  /* 0x0000001c000f7308 */ /* 0x0002a20000000800 */
[----:B----4-:R-:W-:-:S02]  /*1c50*/  SHF.L.U32 R33, R20, 0x10, RZ ;  /* 0x0000001014217819 */ /* 0x010fc400000006ff */
[C---:B------:R-:W-:Y:S01]  /*1c60*/  SHF.L.U32 R35, R21.reuse, 0x10, RZ ;  /* 0x0000001015237819 */ /* 0x040fe200000006ff */
[----:B------:R-:W-:Y:S01]  /*1c70*/  @!P4 FMUL R30, R30, 0.5 ;  /* 0x3f0000001e1ec820 */ /* 0x000fe20000400000 */
[C---:B------:R-:W-:Y:S01]  /*1c80*/  FADD R9, -R0.reuse, R9 ;  /* 0x0000000900097221 */ /* 0x040fe20000000100 */
[----:B------:R-:W-:Y:S01]  /*1c90*/  FADD R33, -R0, R33 ;  /* 0x0000002100217221 */ /* 0x000fe20000000100 */
[----:B------:R-:W-:Y:S01]  /*1ca0*/  PRMT R21, R21, 0x7632, R21 ;  /* 0x0000763215157816 */ /* 0x000fe20000000015 */
[----:B------:R-:W3:Y:S01]  /*1cb0*/  MUFU.EX2 R19, R19 ;  /* 0x0000001300137308 */ /* 0x000ee20000000800 */
[----:B-1----:R-:W-:Y:S01]  /*1cc0*/  FMUL R28, R5, 1.4426950216293334961 ;  /* 0x3fb8aa3b051c7820 */ /* 0x002fe20000400000 */
[----:B0-----:R-:W-:Y:S01]  /*1cd0*/  @!P5 FMUL R4, R4, R4 ;  /* 0x000000040404d220 */ /* 0x001fe20000400000 */
[----:B------:R-:W-:Y:S01]  /*1ce0*/  FSETP.GEU.AND P5, PT, R17, -126, PT ;  /* 0xc2fc00001100780b */ /* 0x000fe20003fae000 */
[----:B------:R-:W-:Y:S01]  /*1cf0*/  FMUL R31, R9, 1.4426950216293334961 ;  /* 0x3fb8aa3b091f7820 */ /* 0x000fe20000400000 */
[----:B------:R-:W-:Y:S01]  /*1d00*/  SHF.L.U32 R9, R6, 0x10, RZ ;  /* 0x0000001006097819 */ /* 0x000fe200000006ff */
[----:B------:R-:W-:Y:S01]  /*1d10*/  FADD R32, RZ, R4 ;  /* 0x00000004ff207221 */ /* 0x000fe20000000000 */
[----:B------:R-:W-:Y:S01]  /*1d20*/  PRMT R6, R20, 0x7632, R6 ;  /* 0x0000763214067816 */ /* 0x000fe20000000006 */
[----:B------:R0:W1:Y:S01]  /*1d30*/  MUFU.EX2 R29, R30 ;  /* 0x0000001e001d7308 */ /* 0x0000620000000800 */
[----:B--2---:R-:W-:Y:S01]  /*1d40*/  @!P6 FMUL R15, R15, R15 ;  /* 0x0000000f0f0fe220 */ /* 0x004fe20000400000 */
[----:B------:R-:W-:Y:S01]  /*1d50*/  FSETP.GEU.AND P6, PT, R8, -126, PT ;  /* 0xc2fc00000800780b */ /* 0x000fe20003fce000 */
[C---:B------:R-:W-:Y:S01]  /*1d60*/  FADD R9, -R0.reuse, R9 ;  /* 0x0000000900097221 */ /* 0x040fe20000000100 */
[----:B------:R-:W-:Y:S01]  /*1d70*/  FADD R35, -R0, R35 ;  /* 0x0000002300237221 */ /* 0x000fe20000000100 */
[----:B------:R-:W-:Y:S01]  /*1d80*/  SHF.L.U32 R21, R21, 0x10, RZ ;  /* 0x0000001015157819 */ /* 0x000fe200000006ff */
[----:B---3--:R-:W-:Y:S01]  /*1d90*/  @!P3 FMUL R19, R19, R19 ;  /* 0x000000131313b220 */ /* 0x008fe20000400000 */
[----:B------:R-:W-:Y:S01]  /*1da0*/  FSETP.GEU.AND P3, PT, R28, -126, PT ;  /* 0xc2fc00001c00780b */ /* 0x000fe20003f6e000 */
[----:B------:R-:W-:Y:S01]  /*1db0*/  @!P5 FMUL R17, R17, 0.5 ;  /* 0x3f0000001111d820 */ /* 0x000fe20000400000 */
[----:B0-----:R-:W-:Y:S01]  /*1dc0*/  FMUL R30, R33, 1.4426950216293334961 ;  /* 0x3fb8aa3b211e7820 */ /* 0x001fe20000400000 */
[----:B------:R-:W-:Y:S01]  /*1dd0*/  SHF.L.U32 R33, R10, 0x10, RZ ;  /* 0x000000100a217819 */ /* 0x000fe200000006ff */
[----:B------:R-:W-:Y:S01]  /*1de0*/  FADD R21, -R0, R21 ;  /* 0x0000001500157221 */ /* 0x000fe20000000100 */
[----:B------:R0:W2:Y:S03]  /*1df0*/  MUFU.EX2 R5, R17 ;  /* 0x0000001100057308 */ /* 0x0000a60000000800 */
[----:B------:R-:W-:Y:S01]  /*1e00*/  @!P6 FMUL R8, R8, 0.5 ;  /* 0x3f0000000808e820 */ /* 0x000fe20000400000 */
[----:B-1----:R-:W-:Y:S01]  /*1e10*/  @!P4 FMUL R29, R29, R29 ;  /* 0x0000001d1d1dc220 */ /* 0x002fe20000400000 */
[----:B------:R-:W-:Y:S01]  /*1e20*/  FSETP.GEU.AND P4, PT, R31, -126, PT ;  /* 0xc2fc00001f00780b */ /* 0x000fe20003f8e000 */
[----:B------:R-:W-:Y:S01]  /*1e30*/  FADD R33, -R0, R33 ;  /* 0x0000002100217221 */ /* 0x000fe20000000100 */
[----:B------:R-:W-:Y:S01]  /*1e40*/  PRMT R10, R10, 0x7632, R10 ;  /* 0x000076320a0a7816 */ /* 0x000fe2000000000a */
[----:B------:R-:W-:Y:S01]  /*1e50*/  @!P3 FMUL R28, R28, 0.5 ;  /* 0x3f0000001c1cb820 */ /* 0x000fe20000400000 */
[----:B------:R-:W1:Y:S01]  /*1e60*/  MUFU.EX2 R8, R8 ;  /* 0x0000000800087308 */ /* 0x000e620000000800 */
[----:B0-----:R-:W-:Y:S01]  /*1e70*/  FMUL R17, R9, 1.4426950216293334961 ;  /* 0x3fb8aa3b09117820 */ /* 0x001fe20000400000 */
[----:B------:R-:W-:Y:S01]  /*1e80*/  SHF.L.U32 R9, R6, 0x10, RZ ;  /* 0x0000001006097819 */ /* 0x000fe200000006ff */
[----:B------:R-:W-:Y:S01]  /*1e90*/  FMUL R16, R33, 1.4426950216293334961 ;  /* 0x3fb8aa3b21107820 */ /* 0x000fe20000400000 */
[----:B------:R-:W-:-:S02]  /*1ea0*/  SHF.L.U32 R33, R7, 0x10, RZ ;  /* 0x0000001007217819 */ /* 0x000fc400000006ff */
[----:B------:R-:W-:-:S03]  /*1eb0*/  PRMT R6, R6, 0x7632, R6 ;  /* 0x0000763206067816 */ /* 0x000fc60000000006 */
[----:B------:R-:W-:Y:S01]  /*1ec0*/  @!P4 FMUL R31, R31, 0.5 ;  /* 0x3f0000001f1fc820 */ /* 0x000fe20000400000 */
[----:B------:R-:W0:Y:S01]  /*1ed0*/  MUFU.EX2 R28, R28 ;  /* 0x0000001c001c7308 */ /* 0x000e220000000800 */
[----:B------:R-:W-:Y:S01]  /*1ee0*/  FADD R34, -R0, R9 ;  /* 0x0000000900227221 */ /* 0x000fe20000000100 */
[----:B--2---:R-:W-:Y:S01]  /*1ef0*/  @!P5 FMUL R5, R5, R5 ;  /* 0x000000050505d220 */ /* 0x004fe20000400000 */
[----:B------:R-:W-:Y:S01]  /*1f00*/  FSETP.GEU.AND P5, PT, R30, -126, PT ;  /* 0xc2fc00001e00780b */ /* 0x000fe20003fae000 */
[----:B------:R-:W-:Y:S01]  /*1f10*/  FADD R9, R32, R15 ;  /* 0x0000000f20097221 */ /* 0x000fe20000000000 */
[----:B------:R-:W-:Y:S01]  /*1f20*/  SHF.L.U32 R15, R11, 0x10, RZ ;  /* 0x000000100b0f7819 */ /* 0x000fe200000006ff */
[----:B------:R-:W-:Y:S01]  /*1f30*/  FADD R5, RZ, R5 ;  /* 0x00000005ff057221 */ /* 0x000fe20000000000 */
[----:B------:R-:W-:Y:S01]  /*1f40*/  FADD R33, -R0, R33 ;  /* 0x0000002100217221 */ /* 0x000fe20000000100 */
[----:B------:R2:W3:Y:S01]  /*1f50*/  MUFU.EX2 R20, R31 ;  /* 0x0000001f00147308 */ /* 0x0004e20000000800 */
[----:B-1----:R-:W-:Y:S01]  /*1f60*/  @!P6 FMUL R8, R8, R8 ;  /* 0x000000080808e220 */ /* 0x002fe20000400000 */
[----:B------:R-:W-:Y:S01]  /*1f70*/  FSETP.GEU.AND P6, PT, R17, -126, PT ;  /* 0xc2fc00001100780b */ /* 0x000fe20003fce000 */
[----:B------:R-:W-:Y:S01]  /*1f80*/  FADD R32, -R0, R15 ;  /* 0x0000000f00207221 */ /* 0x000fe20000000100 */
[----:B------:R-:W-:Y:S01]  /*1f90*/  FMUL R33, R33, 1.4426950216293334961 ;  /* 0x3fb8aa3b21217820 */ /* 0x000fe20000400000 */
[----:B------:R-:W-:Y:S01]  /*1fa0*/  FADD R5, R5, R8 ;  /* 0x0000000805057221 */ /* 0x000fe20000000000 */
[----:B------:R-:W-:Y:S01]  /*1fb0*/  PRMT R11, R7, 0x7632, R11 ;  /* 0x00007632070b7816 */ /* 0x000fe2000000000b */
[----:B------:R-:W-:Y:S01]  /*1fc0*/  FMUL R32, R32, 1.4426950216293334961 ;  /* 0x3fb8aa3b20207820 */ /* 0x000fe20000400000 */
[----:B0-----:R-:W-:Y:S01]  /*1fd0*/  @!P3 FMUL R28, R28, R28 ;  /* 0x0000001c1c1cb220 */ /* 0x001fe20000400000 */
[----:B------:R-:W-:Y:S01]  /*1fe0*/  FSETP.GEU.AND P3, PT, R16, -126, PT ;  /* 0xc2fc00001000780b */ /* 0x000fe20003f6e000 */
[----:B--2---:R-:W-:Y:S01]  /*1ff0*/  FMUL R31, R34, 1.4426950216293334961 ;  /* 0x3fb8aa3b221f7820 */ /* 0x004fe20000400000 */
[----:B------:R-:W-:-:S04]  /*2000*/  @!P5 FMUL R30, R30, 0.5 ;  /* 0x3f0000001e1ed820 */ /* 0x000fc80000400000 */
[----:B------:R-:W-:Y:S01]  /*2010*/  @!P6 FMUL R17, R17, 0.5 ;  /* 0x3f0000001111e820 */ /* 0x000fe20000400000 */
[----:B---3--:R-:W-:Y:S01]  /*2020*/  @!P4 FMUL R20, R20, R20 ;  /* 0x000000141414c220 */ /* 0x008fe20000400000 */
[----:B------:R-:W-:Y:S01]  /*2030*/  FSETP.GEU.AND P4, PT, R31, -126, PT ;  /* 0xc2fc00001f00780b */ /* 0x000fe20003f8e000 */
[----:B------:R0:W1:Y:S04]  /*2040*/  MUFU.EX2 R4, R30 ;  /* 0x0000001e00047308 */ /* 0x0000680000000800 */
[----:B------:R-:W-:-:S04]  /*2050*/  @!P3 FMUL R16, R16, 0.5 ;  /* 0x3f0000001010b820 */ /* 0x000fc80000400000 */
[----:B------:R-:W2:Y:S01]  /*2060*/  MUFU.EX2 R15, R16 ;  /* 0x00000010000f7308 */ /* 0x000ea20000000800 */
[----:B0-----:R-:W-:-:S03]  /*2070*/  FMUL R30, R35, 1.4426950216293334961 ;  /* 0x3fb8aa3b231e7820 */ /* 0x001fc60000400000 */
[----:B------:R-:W-:-:S04]  /*2080*/  @!P4 FMUL R31, R31, 0.5 ;  /* 0x3f0000001f1fc820 */ /* 0x000fc80000400000 */
[----:B------:R-:W0:Y:S01]  /*2090*/  MUFU.EX2 R17, R17 ;  /* 0x0000001100117308 */ /* 0x000e220000000800 */
[----:B-1----:R-:W-:Y:S01]  /*20a0*/  @!P5 FMUL R4, R4, R4 ;  /* 0x000000040404d220 */ /* 0x002fe20000400000 */
[----:B------:R-:W-:-:S06]  /*20b0*/  FSETP.GEU.AND P5, PT, R33, -126, PT ;  /* 0xc2fc00002100780b */ /* 0x000fcc0003fae000 */
[----:B------:R1:W3:Y:S01]  /*20c0*/  MUFU.EX2 R8, R31 ;  /* 0x0000001f00087308 */ /* 0x0002e20000000800 */
[----:B--2---:R-:W-:Y:S01]  /*20d0*/  @!P3 FMUL R15, R15, R15 ;  /* 0x0000000f0f0fb220 */ /* 0x004fe20000400000 */
[----:B------:R-:W-:-:S05]  /*20e0*/  FSETP.GEU.AND P3, PT, R30, -126, PT ;  /* 0xc2fc00001e00780b */ /* 0x000fca0003f6e000 */
[----:B------:R-:W-:Y:S01]  /*20f0*/  @!P5 FMUL R33, R33, 0.5 ;  /* 0x3f0000002121d820 */ /* 0x000fe20000400000 */
[----:B0-----:R-:W-:Y:S01]  /*2100*/  @!P6 FMUL R17, R17, R17 ;  /* 0x000000111111e220 */ /* 0x001fe20000400000 */
[----:B------:R-:W-:Y:S01]  /*2110*/  FSETP.GEU.AND P6, PT, R32, -126, PT ;  /* 0xc2fc00002000780b */ /* 0x000fe20003fce000 */
[----:B-1----:R-:W-:Y:S01]  /*2120*/  FMUL R31, R21, 1.4426950216293334961 ;  /* 0x3fb8aa3b151f7820 */ /* 0x002fe20000400000 */
[----:B------:R-:W-:Y:S01]  /*2130*/  SHF.L.U32 R21, R6, 0x10, RZ ;  /* 0x0000001006157819 */ /* 0x000fe200000006ff */
[----:B------:R0:W1:Y:S01]  /*2140*/  MUFU.EX2 R16, R33 ;  /* 0x0000002100107308 */ /* 0x0000620000000800 */
[----:B------:R-:W-:Y:S01]  /*2150*/  FADD R34, RZ, R17 ;  /* 0x00000011ff227221 */ /* 0x000fe20000000000 */
[----:B-----5:R-:W-:Y:S01]  /*2160*/  SHF.L.U32 R17, R24, 0x10, RZ ;  /* 0x0000001018117819 */ /* 0x020fe200000006ff */
[----:B------:R-:W-:Y:S01]  /*2170*/  @!P3 FMUL R30, R30, 0.5 ;  /* 0x3f0000001e1eb820 */ /* 0x000fe20000400000 */
[----:B---3--:R-:W-:Y:S01]  /*2180*/  @!P4 FMUL R8, R8, R8 ;  /* 0x000000080808c220 */ /* 0x008fe20000400000 */
[----:B------:R-:W-:Y:S01]  /*2190*/  FSETP.GEU.AND P4, PT, R31, -126, PT ;  /* 0xc2fc00001f00780b */ /* 0x000fe20003f8e000 */
[----:B------:R-:W-:Y:S01]  /*21a0*/  FADD R21, -R0, R21 ;  /* 0x0000001500157221 */ /* 0x000fe20000000100 */
[----:B------:R-:W-:Y:S01]  /*21b0*/  PRMT R24, R24, 0x7632, R24 ;  /* 0x0000763218187816 */ /* 0x000fe20000000018 */
[----:B------:R2:W3:Y:S01]  /*21c0*/  MUFU.EX2 R6, R30 ;  /* 0x0000001e00067308 */ /* 0x0004e20000000800 */
[----:B0-----:R-:W-:Y:S01]  /*21d0*/  SHF.L.U32 R33, R10, 0x10, RZ ;  /* 0x000000100a217819 */ /* 0x001fe200000006ff */
[----:B------:R-:W-:Y:S01]  /*21e0*/  @!P6 FMUL R32, R32, 0.5 ;  /* 0x3f0000002020e820 */ /* 0x000fe20000400000 */
[----:B------:R-:W-:Y:S01]  /*21f0*/  FADD R17, -R0, R17 ;  /* 0x0000001100117221 */ /* 0x000fe20000000100 */
[----:B------:R-:W-:Y:S01]  /*2200*/  FMUL R21, R21, 1.4426950216293334961 ;  /* 0x3fb8aa3b15157820 */ /* 0x000fe20000400000 */
[----:B------:R-:W-:-:S02]  /*2210*/  FADD R15, R34, R15 ;  /* 0x0000000f220f7221 */ /* 0x000fc40000000000 */
[----:B------:R-:W-:Y:S01]  /*2220*/  FMUL R17, R17, 1.4426950216293334961 ;  /* 0x3fb8aa3b11117820 */ /* 0x000fe20000400000 */
[----:B------:R-:W0:Y:S01]  /*2230*/  MUFU.EX2 R32, R32 ;  /* 0x0000002000207308 */ /* 0x000e220000000800 */
[----:B--2---:R-:W-:Y:S01]  /*2240*/  FADD R30, -R0, R33 ;  /* 0x00000021001e7221 */ /* 0x004fe20000000100 */
[----:B------:R-:W-:Y:S01]  /*2250*/  @!P4 FMUL R31, R31, 0.5 ;  /* 0x3f0000001f1fc820 */ /* 0x000fe20000400000 */
[----:B------:R-:W-:Y:S01]  /*2260*/  SHF.L.U32 R33, R24, 0x10, RZ ;  /* 0x0000001018217819 */ /* 0x000fe200000006ff */
[----:B-1----:R-:W-:Y:S01]  /*2270*/  @!P5 FMUL R16, R16, R16 ;  /* 0x000000101010d220 */ /* 0x002fe20000400000 */
[----:B------:R-:W-:Y:S01]  /*2280*/  FMUL R30, R30, 1.4426950216293334961 ;  /* 0x3fb8aa3b1e1e7820 */ /* 0x000fe20000400000 */
[----:B------:R-:W-:Y:S02]  /*2290*/  FSETP.GEU.AND P5, PT, R17, -126, PT ;  /* 0xc2fc00001100780b */ /* 0x000fe40003fae000 */
[----:B------:R1:W2:Y:S01]  /*22a0*/  MUFU.EX2 R10, R31 ;  /* 0x0000001f000a7308 */ /* 0x0002a20000000800 */
[----:B------:R-:W-:Y:S01]  /*22b0*/  FADD R33, -R0, R33 ;  /* 0x0000002100217221 */ /* 0x000fe20000000100 */
[----:B---3--:R-:W-:Y:S01]  /*22c0*/  @!P3 FMUL R6, R6, R6 ;  /* 0x000000060606b220 */ /* 0x008fe20000400000 */
[----:B------:R-:W-:Y:S01]  /*22d0*/  FSETP.GEU.AND P3, PT, R30, -126, PT ;  /* 0xc2fc00001e00780b */ /* 0x000fe20003f6e000 */
[----:B------:R-:W-:Y:S01]  /*22e0*/  FADD R35, RZ, R16 ;  /* 0x00000010ff237221 */ /* 0x000fe20000000000 */
[----:B------:R-:W-:Y:S01]  /*22f0*/  FMUL R24, R33, 1.4426950216293334961 ;  /* 0x3fb8aa3b21187820 */ /* 0x000fe20000400000 */
[----:B------:R-:W-:Y:S01]  /*2300*/  SHF.L.U32 R33, R22, 0x10, RZ ;  /* 0x0000001016217819 */ /* 0x000fe200000006ff */
[----:B------:R-:W-:Y:S01]  /*2310*/  FADD R6, R5, R6 ;  /* 0x0000000605067221 */ /* 0x000fe20000000000 */
[----:B0-----:R-:W-:Y:S01]  /*2320*/  @!P6 FMUL R32, R32, R32 ;  /* 0x000000202020e220 */ /* 0x001fe20000400000 */
[----:B------:R-:W-:Y:S01]  /*2330*/  FSETP.GEU.AND P6, PT, R21, -126, PT ;  /* 0xc2fc00001500780b */ /* 0x000fe20003fce000 */
[----:B-1----:R-:W-:Y:S01]  /*2340*/  FADD R31, RZ, R28 ;  /* 0x0000001cff1f7221 */ /* 0x002fe20000000000 */
[----:B------:R-:W-:Y:S01]  /*2350*/  @!P5 FMUL R17, R17, 0.5 ;  /* 0x3f0000001111d820 */ /* 0x000fe20000400000 */
[----:B------:R-:W-:Y:S01]  /*2360*/  FADD R16, R35, R32 ;  /* 0x0000002023107221 */ /* 0x000fe20000000000 */
[C---:B------:R-:W-:Y:S01]  /*2370*/  SHF.L.U32 R35, R25.reuse, 0x10, RZ ;  /* 0x0000001019237819 */ /* 0x040fe200000006ff */
[----:B------:R-:W-:Y:S01]  /*2380*/  FADD R32, RZ, R19 ;  /* 0x00000013ff207221 */ /* 0x000fe20000000000 */
[----:B------:R-:W-:Y:S01]  /*2390*/  PRMT R25, R25, 0x7632, R25 ;  /* 0x0000763219197816 */ /* 0x000fe20000000019 */
[----:B--2---:R-:W-:Y:S01]  /*23a0*/  @!P4 FMUL R10, R10, R10 ;  /* 0x0000000a0a0ac220 */ /* 0x004fe20000400000 */
[----:B------:R-:W-:Y:S01]  /*23b0*/  FSETP.GEU.AND P4, PT, R24, -126, PT ;  /* 0xc2fc00001800780b */ /* 0x000fe20003f8e000 */
[----:B------:R-:W-:Y:S01]  /*23c0*/  @!P3 FMUL R30, R30, 0.5 ;  /* 0x3f0000001e1eb820 */ /* 0x000fe20000400000 */
[----:B------:R-:W-:Y:S01]  /*23d0*/  SHF.L.U32 R19, R25, 0x10, RZ ;  /* 0x0000001019137819 */ /* 0x000fe200000006ff */
[----:B------:R-:W0:Y:S01]  /*23e0*/  MUFU.EX2 R17, R17 ;  /* 0x0000001100117308 */ /* 0x000e220000000800 */
[----:B------:R-:W-:Y:S01]  /*23f0*/  FADD R35, -R0, R35 ;  /* 0x0000002300237221 */ /* 0x000fe20000000100 */
[----:B------:R-:W-:Y:S01]  /*2400*/  @!P6 FMUL R21, R21, 0.5 ;  /* 0x3f0000001515e820 */ /* 0x000fe20000400000 */
[----:B------:R-:W-:Y:S01]  /*2410*/  PRMT R22, R22, 0x7632, R22 ;  /* 0x0000763216167816 */ /* 0x000fe20000000016 */
[----:B------:R-:W-:Y:S01]  /*2420*/  FADD R19, -R0, R19 ;  /* 0x0000001300137221 */ /* 0x000fe20000000100 */
[----:B------:R-:W-:Y:S01]  /*2430*/  FMUL R25, R35, 1.4426950216293334961 ;  /* 0x3fb8aa3b23197820 */ /* 0x000fe20000400000 */
[----:B------:R-:W-:Y:S01]  /*2440*/  FADD R29, R32, R29 ;  /* 0x0000001d201d7221 */ /* 0x000fe20000000000 */
[----:B------:R-:W-:Y:S01]  /*2450*/  SHF.L.U32 R35, R22, 0x10, RZ ;  /* 0x0000001016237819 */ /* 0x000fe200000006ff */
[----:B------:R-:W1:Y:S01]  /*2460*/  MUFU.EX2 R30, R30 ;  /* 0x0000001e001e7308 */ /* 0x000e620000000800 */
[----:B------:R-:W-:Y:S01]  /*2470*/  FMUL R28, R19, 1.4426950216293334961 ;  /* 0x3fb8aa3b131c7820 */ /* 0x000fe20000400000 */
[----:B------:R-:W-:Y:S01]  /*2480*/  @!P4 FMUL R24, R24, 0.5 ;  /* 0x3f0000001818c820 */ /* 0x000fe20000400000 */
[----:B------:R-:W-:Y:S01]  /*2490*/  FADD R19, R31, R20 ;  /* 0x000000141f137221 */ /* 0x000fe20000000000 */
[----:B------:R-:W-:Y:S01]  /*24a0*/  FADD R31, -R0, R33 ;  /* 0x00000021001f7221 */ /* 0x000fe20000000100 */
[----:B------:R-:W-:Y:S01]  /*24b0*/  SHF.L.U32 R33, R26, 0x10, RZ ;  /* 0x000000101a217819 */ /* 0x000fe200000006ff */
[C---:B------:R-:W-:Y:S01]  /*24c0*/  FADD R34, -R0.reuse, R35 ;  /* 0x0000002300227221 */ /* 0x040fe20000000100 */
[----:B------:R-:W-:Y:S01]  /*24d0*/  SHF.L.U32 R35, R23, 0x10, RZ ;  /* 0x0000001017237819 */ /* 0x000fe200000006ff */
[----:B------:R-:W2:Y:S01]  /*24e0*/  MUFU.EX2 R21, R21 ;  /* 0x0000001500157308 */ /* 0x000ea20000000800 */
[----:B------:R-:W-:Y:S01]  /*24f0*/  FMUL R31, R31, 1.4426950216293334961 ;  /* 0x3fb8aa3b1f1f7820 */ /* 0x000fe20000400000 */
[C---:B------:R-:W-:Y:S01]  /*2500*/  FADD R33, -R0.reuse, R33 ;  /* 0x0000002100217221 */ /* 0x040fe20000000100 */
[----:B0-----:R-:W-:Y:S01]  /*2510*/  @!P5 FMUL R17, R17, R17 ;  /* 0x000000111111d220 */ /* 0x001fe20000400000 */
[----:B------:R-:W-:Y:S01]  /*2520*/  FSETP.GEU.AND P5, PT, R25, -126, PT ;  /* 0xc2fc00001900780b */ /* 0x000fe20003fae000 */
[----:B------:R-:W-:Y:S01]  /*2530*/  FADD R35, -R0, R35 ;  /* 0x0000002300237221 */ /* 0x000fe20000000100 */
[----:B------:R-:W-:Y:S01]  /*2540*/  FMUL R33, R33, 1.4426950216293334961 ;  /* 0x3fb8aa3b21217820 */ /* 0x000fe20000400000 */
[----:B------:R-:W-:Y:S01]  /*2550*/  PRMT R23, R11, 0x7632, R23 ;  /* 0x000076320b177816 */ /* 0x000fe20000000017 */
[----:B------:R-:W0:Y:S01]  /*2560*/  MUFU.EX2 R20, R24 ;  /* 0x0000001800147308 */ /* 0x000e220000000800 */
[----:B-1----:R-:W-:Y:S01]  /*2570*/  @!P3 FMUL R30, R30, R30 ;  /* 0x0000001e1e1eb220 */ /* 0x002fe20000400000 */
[----:B------:R-:W-:Y:S01]  /*2580*/  FSETP.GEU.AND P3, PT, R31, -126, PT ;  /* 0xc2fc00001f00780b */ /* 0x000fe20003f6e000 */
[----:B------:R-:W-:Y:S01]  /*2590*/  FMUL R32, R35, 1.4426950216293334961 ;  /* 0x3fb8aa3b23207820 */ /* 0x000fe20000400000 */
[C---:B------:R-:W-:Y:S01]  /*25a0*/  SHF.L.U32 R35, R23.reuse, 0x10, RZ ;  /* 0x0000001017237819 */ /* 0x040fe200000006ff */
[----:B------:R-:W-:Y:S01]  /*25b0*/  FMUL R34, R34, 1.4426950216293334961 ;  /* 0x3fb8aa3b22227820 */ /* 0x000fe20000400000 */
[----:B------:R-:W-:Y:S01]  /*25c0*/  PRMT R36, R23, 0x7632, R36 ;  /* 0x0000763217247816 */ /* 0x000fe20000000024 */
[----:B------:R-:W-:Y:S01]  /*25d0*/  FADD R29, R29, R8 ;  /* 0x000000081d1d7221 */ /* 0x000fe20000000000 */
[----:B--2---:R-:W-:Y:S01]  /*25e0*/  @!P6 FMUL R21, R21, R21 ;  /* 0x000000151515e220 */ /* 0x004fe20000400000 */
[----:B------:R-:W-:Y:S01]  /*25f0*/  FSETP.GEU.AND P6, PT, R28, -126, PT ;  /* 0xc2fc00001c00780b */ /* 0x000fe20003fce000 */
[----:B------:R-:W-:Y:S01]  /*2600*/  @!P5 FMUL R25, R25, 0.5 ;  /* 0x3f0000001919d820 */ /* 0x000fe20000400000 */
[----:B------:R-:W-:Y:S01]  /*2610*/  FADD R35, -R0, R35 ;  /* 0x0000002300237221 */ /* 0x000fe20000000100 */
[----:B------:R-:W-:Y:S01]  /*2620*/  FADD R21, RZ, R21 ;  /* 0x00000015ff157221 */ /* 0x000fe20000000000 */
[----:B------:R-:W-:Y:S01]  /*2630*/  FADD R19, R19, R10 ;  /* 0x0000000a13137221 */ /* 0x000fe20000000000 */
[----:B------:R1:W2:Y:S01]  /*2640*/  MUFU.EX2 R7, R25 ;  /* 0x0000001900077308 */ /* 0x0002a20000000800 */
[----:B------:R-:W-:Y:S01]  /*2650*/  @!P3 FMUL R31, R31, 0.5 ;  /* 0x3f0000001f1fb820 */ /* 0x000fe20000400000 */
[----:B0-----:R-:W-:Y:S01]  /*2660*/  @!P4 FMUL R20, R20, R20 ;  /* 0x000000141414c220 */ /* 0x001fe20000400000 */
[----:B------:R-:W-:Y:S01]  /*2670*/  FSETP.GEU.AND P4, PT, R33, -126, PT ;  /* 0xc2fc00002100780b */ /* 0x000fe20003f8e000 */
[----:B------:R-:W-:Y:S01]  /*2680*/  FADD R21, R21, R30 ;  /* 0x0000001e15157221 */ /* 0x000fe20000000000 */
[----:B------:R-:W-:Y:S01]  /*2690*/  FMUL R30, R35, 1.4426950216293334961 ;  /* 0x3fb8aa3b231e7820 */ /* 0x000fe20000400000 */
[----:B------:R-:W-:Y:S01]  /*26a0*/  SHF.L.U32 R35, R36, 0x10, RZ ;  /* 0x0000001024237819 */ /* 0x000fe200000006ff */
[----:B------:R-:W-:Y:S01]  /*26b0*/  FADD R20, R20, R29 ;  /* 0x0000001d14147221 */ /* 0x000fe20000000000 */
[----:B------:R-:W-:Y:S01]  /*26c0*/  @!P6 FMUL R28, R28, 0.5 ;  /* 0x3f0000001c1ce820 */ /* 0x000fe20000400000 */
[----:B------:R0:W3:Y:S01]  /*26d0*/  MUFU.EX2 R24, R31 ;  /* 0x0000001f00187308 */ /* 0x0000e20000000800 */
[----:B-1----:R-:W-:Y:S01]  /*26e0*/  SHF.L.U32 R25, R11, 0x10, RZ ;  /* 0x000000100b197819 */ /* 0x002fe200000006ff */
[----:B------:R-:W-:Y:S01]  /*26f0*/  FADD R35, -R0, R35 ;  /* 0x0000002300237221 */ /* 0x000fe20000000100 */
[----:B------:R-:W-:-:S03]  /*2700*/  MOV R29, RZ ;  /* 0x000000ff001d7202 */ /* 0x000fc60000000f00 */
[----:B------:R-:W-:Y:S01]  /*2710*/  FADD R25, -R0, R25 ;  /* 0x0000001900197221 */ /* 0x000fe20000000100 */
[----:B------:R-:W-:Y:S01]  /*2720*/  @!P4 FMUL R33, R33, 0.5 ;  /* 0x3f0000002121c820 */ /* 0x000fe20000400000 */
[----:B------:R-:W1:Y:S01]  /*2730*/  MUFU.EX2 R22, R28 ;  /* 0x0000001c00167308 */ /* 0x000e620000000800 */
[----:B--2---:R-:W-:Y:S01]  /*2740*/  @!P5 FMUL R7, R7, R7 ;  /* 0x000000070707d220 */ /* 0x004fe20000400000 */
[----:B------:R-:W-:Y:S01]  /*2750*/  FMUL R25, R25, 1.4426950216293334961 ;  /* 0x3fb8aa3b19197820 */ /* 0x000fe20000400000 */
[----:B------:R-:W-:Y:S02]  /*2760*/  FSETP.GEU.AND P5, PT, R34, -126, PT ;  /* 0xc2fc00002200780b */ /* 0x000fe40003fae000 */
[----:B0-----:R-:W-:Y:S01]  /*2770*/  SHF.L.U32 R31, R27, 0x10, RZ ;  /* 0x000000101b1f7819 */ /* 0x001fe200000006ff */
[----:B------:R-:W-:Y:S01]  /*2780*/  FADD R7, R7, R6 ;  /* 0x0000000607077221 */ /* 0x000fe20000000000 */
[----:B------:R-:W-:Y:S01]  /*2790*/  PRMT R27, R26, 0x7632, R27 ;  /* 0x000076321a1b7816 */ /* 0x000fe2000000001b */
[----:B------:R0:W2:Y:S01]  /*27a0*/  MUFU.EX2 R11, R33 ;  /* 0x00000021000b7308 */ /* 0x0000a20000000800 */
[----:B---3--:R-:W-:Y:S01]  /*27b0*/  @!P3 FMUL R24, R24, R24 ;  /* 0x000000181818b220 */ /* 0x008fe20000400000 */
[----:B------:R-:W-:Y:S01]  /*27c0*/  FSETP.GEU.AND P3, PT, R25, -126, PT ;  /* 0xc2fc00001900780b */ /* 0x000fe20003f6e000 */
[--C-:B------:R-:W-:Y:S01]  /*27d0*/  FADD R26, -R0, R31.reuse ;  /* 0x0000001f001a7221 */ /* 0x100fe20000000100 */
[----:B------:R-:W-:Y:S01]  /*27e0*/  PRMT R31, R27, 0x7632, R31 ;  /* 0x000076321b1f7816 */ /* 0x000fe2000000001f */
[----:B------:R-:W-:-:S02]  /*27f0*/  FADD R24, R15, R24 ;  /* 0x000000180f187221 */ /* 0x000fc40000000000 */
[----:B------:R-:W-:Y:S01]  /*2800*/  FMUL R26, R26, 1.4426950216293334961 ;  /* 0x3fb8aa3b1a1a7820 */ /* 0x000fe20000400000 */
[----:B-1----:R-:W-:Y:S01]  /*2810*/  @!P6 FMUL R22, R22, R22 ;  /* 0x000000161616e220 */ /* 0x002fe20000400000 */
[----:B------:R-:W-:Y:S01]  /*2820*/  FSETP.GEU.AND P6, PT, R32, -126, PT ;  /* 0xc2fc00002000780b */ /* 0x000fe20003fce000 */
[----:B------:R-:W-:Y:S01]  /*2830*/  @!P5 FMUL R34, R34, 0.5 ;  /* 0x3f0000002222d820 */ /* 0x000fe20000400000 */
[----:B0-----:R-:W-:Y:S01]  /*2840*/  SHF.L.U32 R33, R27, 0x10, RZ ;  /* 0x000000101b217819 */ /* 0x001fe200000006ff */
[----:B------:R-:W-:Y:S01]  /*2850*/  FMUL R27, R35, 1.4426950216293334961 ;  /* 0x3fb8aa3b231b7820 */ /* 0x000fe20000400000 */
[----:B------:R-:W-:Y:S01]  /*2860*/  SHF.L.U32 R31, R31, 0x10, RZ ;  /* 0x000000101f1f7819 */ /* 0x000fe200000006ff */
[----:B------:R0:W1:Y:S01]  /*2870*/  MUFU.EX2 R28, R34 ;  /* 0x00000022001c7308 */ /* 0x0000620000000800 */
[----:B------:R-:W-:Y:S01]  /*2880*/  @!P3 FMUL R25, R25, 0.5 ;  /* 0x3f0000001919b820 */ /* 0x000fe20000400000 */
[----:B--2---:R-:W-:Y:S01]  /*2890*/  @!P4 FMUL R11, R11, R11 ;  /* 0x0000000b0b0bc220 */ /* 0x004fe20000400000 */
[----:B------:R-:W-:Y:S01]  /*28a0*/  FSETP.GEU.AND P4, PT, R30, -126, PT ;  /* 0xc2fc00001e00780b */ /* 0x000fe20003f8e000 */
[C---:B------:R-:W-:Y:S01]  /*28b0*/  FADD R33, -R0.reuse, R33 ;  /* 0x0000002100217221 */ /* 0x040fe20000000100 */
[----:B------:R-:W-:Y:S01]  /*28c0*/  FADD R31, -R0, R31 ;  /* 0x0000001f001f7221 */ /* 0x000fe20000000100 */
[----:B------:R-:W-:Y:S01]  /*28d0*/  FADD R22, R22, R19 ;  /* 0x0000001316167221 */ /* 0x000fe20000000000 */
[----:B------:R-:W-:Y:S01]  /*28e0*/  FADD R11, R11, R24 ;  /* 0x000000180b0b7221 */ /* 0x000fe20000000000 */
[----:B------:R-:W-:Y:S01]  /*28f0*/  @!P6 FMUL R32, R32, 0.5 ;  /* 0x3f0000002020e820 */ /* 0x000fe20000400000 */
[----:B------:R-:W2:Y:S01]  /*2900*/  MUFU.EX2 R25, R25 ;  /* 0x0000001900197308 */ /* 0x000ea20000000800 */
[----:B------:R-:W-:Y:S01]  /*2910*/  FMUL R31, R31, 1.4426950216293334961 ;  /* 0x3fb8aa3b1f1f7820 */ /* 0x000fe20000400000 */
[----:B0-----:R-:W-:-:S04]  /*2920*/  FADD R34, R9, R4 ;  /* 0x0000000409227221 */ /* 0x001fc80000000000 */
[----:B------:R-:W-:Y:S01]  /*2930*/  FADD R17, R17, R34 ;  /* 0x0000002211117221 */ /* 0x000fe20000000000 */
[----:B------:R-:W-:Y:S01]  /*2940*/  @!P4 FMUL R30, R30, 0.5 ;  /* 0x3f0000001e1ec820 */ /* 0x000fe20000400000 */
[----:B------:R0:W3:Y:S01]  /*2950*/  MUFU.EX2 R23, R32 ;  /* 0x0000002000177308 */ /* 0x0000e20000000800 */
[----:B-1----:R-:W-:Y:S01]  /*2960*/  @!P5 FMUL R28, R28, R28 ;  /* 0x0000001c1c1cd220 */ /* 0x002fe20000400000 */
[----:B------:R-:W-:Y:S01]  /*2970*/  FSETP.GEU.AND P5, PT, R26, -126, PT ;  /* 0xc2fc00001a00780b */ /* 0x000fe20003fae000 */
[----:B------:R-:W-:Y:S01]  /*2980*/  FADD R20, R17, R20 ;  /* 0x0000001411147221 */ /* 0x000fe20000000000 */
[----:B------:R-:W-:Y:S01]  /*2990*/  LOP3.LUT R17, R2, 0xff, RZ, 0xc0, !PT ;  /* 0x000000ff02117812 */ /* 0x000fe200078ec0ff */
[----:B------:R-:W-:Y:S02]  /*29a0*/  FADD R21, R21, R28 ;  /* 0x0000001c15157221 */ /* 0x000fe40000000000 */
[----:B------:R-:W-:Y:S01]  /*29b0*/  FADD R7, R7, R20 ;  /* 0x0000001407077221 */ /* 0x000fe20000000000 */
[----:B------:R-:W1:Y:S01]  /*29c0*/  MUFU.EX2 R30, R30 ;  /* 0x0000001e001e7308 */ /* 0x000e620000000800 */
[----:B0-----:R-:W-:Y:S01]  /*29d0*/  FMUL R32, R33, 1.4426950216293334961 ;  /* 0x3fb8aa3b21207820 */ /* 0x001fe20000400000 */
[----:B--2---:R-:W-:Y:S01]  /*29e0*/  @!P3 FMUL R25, R25, R25 ;  /* 0x000000191919b220 */ /* 0x004fe20000400000 */
[----:B------:R-:W-:Y:S01]  /*29f0*/  FADD R22, R22, R7 ;  /* 0x0000000716167221 */ /* 0x000fe20000000000 */
[----:B------:R-:W-:-:S02]  /*2a00*/  LEA R28, R14, R17, 0xb ;  /* 0x000000110e1c7211 */ /* 0x000fc400078e58ff */
[----:B------:R-:W-:Y:S01]  /*2a10*/  FSETP.GEU.AND P3, PT, R32, -126, PT ;  /* 0xc2fc00002000780b */ /* 0x000fe20003f6e000 */
[----:B------:R-:W-:Y:S01]  /*2a20*/  @!P5 FMUL R26, R26, 0.5 ;  /* 0x3f0000001a1ad820 */ /* 0x000fe20000400000 */
[----:B---3--:R-:W-:Y:S01]  /*2a30*/  @!P6 FMUL R23, R23, R23 ;  /* 0x000000171717e220 */ /* 0x008fe20000400000 */
[----:B------:R-:W-:Y:S01]  /*2a40*/  FSETP.GEU.AND P6, PT, R27, -126, PT ;  /* 0xc2fc00001b00780b */ /* 0x000fe20003fce000 */
[----:B------:R-:W-:Y:S01]  /*2a50*/  FADD R25, RZ, R25 ;  /* 0x00000019ff197221 */ /* 0x000fe20000000000 */
[----:B------:R-:W-:Y:S01]  /*2a60*/  FADD R11, R11, R22 ;  /* 0x000000160b0b7221 */ /* 0x000fe20000000000 */
[----:B------:R-:W-:Y:S01]  /*2a70*/  FADD R23, R16, R23 ;  /* 0x0000001710177221 */ /* 0x000fe20000000000 */
[----:B------:R-:W0:Y:S01]  /*2a80*/  MUFU.EX2 R26, R26 ;  /* 0x0000001a001a7308 */ /* 0x000e220000000800 */
[----:B------:R-:W-:Y:S01]  /*2a90*/  SHF.L.U32 R19, R17, 0x5, RZ ;  /* 0x0000000511137819 */ /* 0x000fe200000006ff */
[----:B-1----:R-:W-:Y:S01]  /*2aa0*/  @!P4 FMUL R30, R30, R30 ;  /* 0x0000001e1e1ec220 */ /* 0x002fe20000400000 */
[----:B------:R-:W-:-:S03]  /*2ab0*/  FSETP.GEU.AND P4, PT, R31, -126, PT ;  /* 0xc2fc00001f00780b */ /* 0x000fc60003f8e000 */
[----:B------:R-:W-:Y:S01]  /*2ac0*/  @!P3 FMUL R32, R32, 0.5 ;  /* 0x3f0000002020b820 */ /* 0x000fe20000400000 */
[----:B------:R-:W-:Y:S02]  /*2ad0*/  FADD R30, R25, R30 ;  /* 0x0000001e191e7221 */ /* 0x000fe40000000000 */
[----:B------:R-:W-:Y:S01]  /*2ae0*/  @!P6 FMUL R27, R27, 0.5 ;  /* 0x3f0000001b1be820 */ /* 0x000fe20000400000 */
[----:B------:R-:W1:Y:S01]  /*2af0*/  MUFU.EX2 R4, R32 ;  /* 0x0000002000047308 */ /* 0x000e620000000800 */
[----:B0-----:R-:W-:-:S05]  /*2b00*/  @!P5 FMUL R26, R26, R26 ;  /* 0x0000001a1a1ad220 */ /* 0x001fca0000400000 */
[----:B------:R-:W-:Y:S02]  /*2b10*/  @!P4 FMUL R31, R31, 0.5 ;  /* 0x3f0000001f1fc820 */ /* 0x000fe40000400000 */
[----:B------:R-:W0:Y:S01]  /*2b20*/  MUFU.EX2 R27, R27 ;  /* 0x0000001b001b7308 */ /* 0x000e220000000800 */
[----:B------:R-:W-:-:S07]  /*2b30*/  FADD R26, R26, R23 ;  /* 0x000000171a1a7221 */ /* 0x000fce0000000000 */
[----:B------:R-:W2:Y:S01]  /*2b40*/  MUFU.EX2 R31, R31 ;  /* 0x0000001f001f7308 */ /* 0x000ea20000000800 */
[----:B-1----:R-:W-:-:S04]  /*2b50*/  @!P3 FMUL R4, R4, R4 ;  /* 0x000000040404b220 */ /* 0x002fc80000400000 */
[----:B------:R-:W-:Y:S01]  /*2b60*/  FADD R4, R4, R21 ;  /* 0x0000001504047221 */ /* 0x000fe20000000000 */
[----:B0-----:R-:W-:-:S03]  /*2b70*/  @!P6 FMUL R27, R27, R27 ;  /* 0x0000001b1b1be220 */ /* 0x001fc60000400000 */
[----:B------:R-:W-:Y:S01]  /*2b80*/  FADD R11, R4, R11 ;  /* 0x0000000b040b7221 */ /* 0x000fe20000000000 */
[----:B------:R-:W-:-:S03]  /*2b90*/  FADD R30, R30, R27 ;  /* 0x0000001b1e1e7221 */ /* 0x000fc60000000000 */
[----:B------:R-:W-:Y:S01]  /*2ba0*/  FADD R26, R26, R11 ;  /* 0x0000000b1a1a7221 */ /* 0x000fe20000000000 */
[----:B--2---:R-:W-:-:S04]  /*2bb0*/  @!P4 FMUL R31, R31, R31 ;  /* 0x0000001f1f1fc220 */ /* 0x004fc80000400000 */
[----:B------:R-:W-:-:S04]  /*2bc0*/  FADD R31, R31, R30 ;  /* 0x0000001e1f1f7221 */ /* 0x000fc80000000000 */
[----:B------:R-:W-:-:S05]  /*2bd0*/  FADD R26, R31, R26 ;  /* 0x0000001a1f1a7221 */ /* 0x000fca0000000000 */
[----:B------:R-:W0:Y:S02]  /*2be0*/  SHFL.BFLY PT, R5, R26, 0x10, 0x1f ;  /* 0x0e001f001a057f89 */ /* 0x000e2400000e0000 */
[----:B0-----:R-:W-:-:S05]  /*2bf0*/  FADD R5, R26, R5 ;  /* 0x000000051a057221 */ /* 0x001fca0000000000 */
        /* <DEDUP_REMOVED lines=8> */
[----:B------:R-:W-:Y:S04]  /*2c80*/  @!P2 STS [R13], R8 ;  /* 0x000000080d00a388 */ /* 0x000fe80000000800 */
[----:B------:R-:W-:Y:S06]  /*2c90*/  BAR.SYNC 0x0 ;  /* 0x0000000000007b1d */ /* 0x000fec0000000000 */
[----:B------:R-:W0:Y:S04]  /*2ca0*/  @!P1 LDS R12, [R2.X4] ;  /* 0x00000000020c9984 */ /* 0x000e280000004800 */
[----:B0-----:R-:W0:Y:S02]  /*2cb0*/  SHFL.BFLY PT, R5, R12, 0x4, 0x1f ;  /* 0x0c801f000c057f89 */ /* 0x001e2400000e0000 */
[----:B0-----:R-:W-:-:S05]  /*2cc0*/  FADD R5, R12, R5 ;  /* 0x000000050c057221 */ /* 0x001fca0000000000 */
[----:B------:R-:W0:Y:S02]  /*2cd0*/  SHFL.BFLY PT, R4, R5, 0x2, 0x1f ;  /* 0x0c401f0005047f89 */ /* 0x000e2400000e0000 */
[----:B0-----:R-:W-:-:S05]  /*2ce0*/  FADD R4, R5, R4 ;  /* 0x0000000405047221 */ /* 0x001fca0000000000 */
[----:B------:R-:W0:Y:S02]  /*2cf0*/  SHFL.BFLY PT, R7, R4, 0x1, 0x1f ;  /* 0x0c201f0004077f89 */ /* 0x000e2400000e0000 */
[----:B0-----:R-:W-:-:S05]  /*2d00*/  FADD R7, R4, R7 ;  /* 0x0000000704077221 */ /* 0x001fca0000000000 */
[----:B------:R-:W-:Y:S04]  /*2d10*/  @P0 STS [R2.X4], R7 ;  /* 0x0000000702000388 */ /* 0x000fe80000004800 */
[----:B------:R-:W-:Y:S06]  /*2d20*/  BAR.SYNC 0x0 ;  /* 0x0000000000007b1d */ /* 0x000fec0000000000 */
[----:B------:R-:W0:Y:S02]  /*2d30*/  LDS R16, [RZ] ;  /* 0x00000000ff107984 */ /* 0x000e240000000800 */
.L_x_26:
[----:B------:R-:W-:-:S05]  /*2d40*/  IADD3 R2, R18, R29, RZ ;  /* 0x0000001d12027210 */ /* 0x000fca0007ffe0ff */
[----:B------:R-:W-:-:S06]  /*2d50*/  IMAD.WIDE R4, R2, R3, c[0x0][0x168] ;  /* 0x00005a0002047625 */ /* 0x000fcc00078e0203 */
[----:B------:R-:W2:Y:S01]  /*2d60*/  LDG.E.EF.128 R4, [R4.64] ;  /* 0x0000000404047981 */ /* 0x000ea2000c0e1d00 */
[----:B0-----:R-:W-:Y:S01]  /*2d70*/  FMUL R21, R16, 0.25 ;  /* 0x3e80000010157820 */ /* 0x001fe20000400000 */
[----:B------:R-:W-:Y:S01]  /*2d80*/  IMAD.WIDE R30, R2, R3, c[0x0][0x178] ;  /* 0x00005e00021e7625 */ /* 0x000fe200078e0203 */
[----:B------:R-:W-:Y:S02]  /*2d90*/  LEA R32, R28, R29, 0x2 ;  /* 0x0000001d1c207211 */ /* 0x000fe400078e10ff */
[----:B------:R-:W-:Y:S02]  /*2da0*/  MOV R35, 0x4 ;  /* 0x0000000400237802 */ /* 0x000fe40000000f00 */
[C---:B------:R-:W-:Y:S02]  /*2db0*/  IADD3 R2, R32.reuse, 0x400, RZ ;  /* 0x0000040020027810 */ /* 0x040fe40007ffe0ff */
[----:B------:R-:W-:Y:S01]  /*2dc0*/  IADD3 R29, R29, 0x800, RZ ;  /* 0x000008001d1d7810 */ /* 0x000fe20007ffe0ff */
[----:B------:R-:W-:Y:S01]  /*2dd0*/  IMAD.WIDE R32, R32, R35, c[0x0][0x180] ;  /* 0x0000600020207625 */ /* 0x000fe200078e0223 */
[----:B--2---:R-:W-:-:S05]  /*2de0*/  SHF.L.U32 R9, R4, 0x10, RZ ;  /* 0x0000001004097819 */ /* 0x004fca00000006ff */
[----:B------:R-:W-:Y:S01]  /*2df0*/  FADD R8, -R0, R9 ;  /* 0x0000000900087221 */ /* 0x000fe20000000100 */
[----:B------:R-:W-:Y:S02]  /*2e00*/  SHF.L.U32 R9, R5, 0x10, RZ ;  /* 0x0000001005097819 */ /* 0x000fe400000006ff */
[----:B------:R-:W-:Y:S01]  /*2e10*/  PRMT R5, R4, 0x7632, R5 ;  /* 0x0000763204057816 */ /* 0x000fe20000000005 */
[----:B------:R-:W-:Y:S02]  /*2e20*/  FMUL R10, R8, 1.4426950216293334961 ;  /* 0x3fb8aa3b080a7820 */ /* 0x000fe40000400000 */
[----:B------:R-:W-:Y:S01]  /*2e30*/  FADD R8, -R0, R9 ;  /* 0x0000000900087221 */ /* 0x000fe20000000100 */
[----:B------:R-:W-:Y:S02]  /*2e40*/  SHF.L.U32 R9, R6, 0x10, RZ ;  /* 0x0000001006097819 */ /* 0x000fe400000006ff */
[----:B------:R-:W-:Y:S01]  /*2e50*/  FSETP.GEU.AND P5, PT, R10, -126, PT ;  /* 0xc2fc00000a00780b */ /* 0x000fe20003fae000 */
[----:B------:R-:W-:Y:S01]  /*2e60*/  FMUL R12, R8, 1.4426950216293334961 ;  /* 0x3fb8aa3b080c7820 */ /* 0x000fe20000400000 */
[----:B------:R-:W-:Y:S01]  /*2e70*/  PRMT R6, R5, 0x7632, R6 ;  /* 0x0000763205067816 */ /* 0x000fe20000000006 */
[----:B------:R-:W-:Y:S01]  /*2e80*/  FADD R8, -R0, R9 ;  /* 0x0000000900087221 */ /* 0x000fe20000000100 */
[----:B------:R-:W-:-:S02]  /*2e90*/  SHF.L.U32 R9, R7, 0x10, RZ ;  /* 0x0000001007097819 */ /* 0x000fc400000006ff */
[----:B------:R-:W-:Y:S01]  /*2ea0*/  FSETP.GEU.AND P6, PT, R12, -126, PT ;  /* 0xc2fc00000c00780b */ /* 0x000fe20003fce000 */
[----:B------:R-:W-:Y:S01]  /*2eb0*/  FMUL R13, R8, 1.4426950216293334961 ;  /* 0x3fb8aa3b080d7820 */ /* 0x000fe20000400000 */
[----:B------:R-:W-:Y:S01]  /*2ec0*/  PRMT R7, R7, 0x7632, R7 ;  /* 0x0000763207077816 */ /* 0x000fe20000000007 */
[----:B------:R-:W-:Y:S01]  /*2ed0*/  FADD R8, -R0, R9 ;  /* 0x0000000900087221 */ /* 0x000fe20000000100 */
[----:B------:R-:W-:Y:S02]  /*2ee0*/  SHF.L.U32 R9, R5, 0x10, RZ ;  /* 0x0000001005097819 */ /* 0x000fe400000006ff */
[----:B------:R-:W-:Y:S01]  /*2ef0*/  FSETP.GEU.AND P0, PT, R13, -126, PT ;  /* 0xc2fc00000d00780b */ /* 0x000fe20003f0e000 */
[----:B------:R-:W-:Y:S01]  /*2f00*/  @!P5 FMUL R10, R10, 0.5 ;  /* 0x3f0000000a0ad820 */ /* 0x000fe20000400000 */
[----:B------:R-:W-:Y:S01]  /*2f10*/  PRMT R5, R6, 0x7632, R5 ;  /* 0x0000763206057816 */ /* 0x000fe20000000005 */
[----:B------:R-:W-:Y:S01]  /*2f20*/  FADD R9, -R0, R9 ;  /* 0x0000000900097221 */ /* 0x000fe20000000100 */
[----:B------:R-:W-:Y:S01]  /*2f30*/  SHF.L.U32 R11, R6, 0x10, RZ ;  /* 0x00000010060b7819 */ /* 0x000fe200000006ff */
[----:B------:R0:W1:Y:S01]  /*2f40*/  MUFU.EX2 R4, R10 ;  /* 0x0000000a00047308 */ /* 0x0000620000000800 */
[----:B------:R-:W-:Y:S01]  /*2f50*/  SHF.L.U32 R5, R5, 0x10, RZ ;  /* 0x0000001005057819 */ /* 0x000fe200000006ff */
[----:B------:R-:W-:Y:S01]  /*2f60*/  @!P6 FMUL R12, R12, 0.5 ;  /* 0x3f0000000c0ce820 */ /* 0x000fe20000400000 */
[----:B------:R-:W-:Y:S01]  /*2f70*/  SHF.L.U32 R7, R7, 0x10, RZ ;  /* 0x0000001007077819 */ /* 0x000fe200000006ff */
[----:B------:R-:W-:Y:S01]  /*2f80*/  FADD R11, -R0, R11 ;  /* 0x0000000b000b7221 */ /* 0x000fe20000000100 */
[----:B------:R-:W-:Y:S01]  /*2f90*/  FMUL R14, R8, 1.4426950216293334961 ;  /* 0x3fb8aa3b080e7820 */ /* 0x000fe20000400000 */
[C---:B------:R-:W-:Y:S01]  /*2fa0*/  FADD R5, -R0.reuse, R5 ;  /* 0x0000000500057221 */ /* 0x040fe20000000100 */
[----:B------:R-:W-:Y:S01]  /*2fb0*/  FMUL R9, R9, 1.4426950216293334961 ;  /* 0x3fb8aa3b09097820 */ /* 0x000fe20000400000 */
[----:B------:R-:W-:Y:S01]  /*2fc0*/  FADD R7, -R0, R7 ;  /* 0x0000000700077221 */ /* 0x000fe20000000100 */
[----:B------:R-:W2:Y:S01]  /*2fd0*/  MUFU.EX2 R6, R12 ;  /* 0x0000000c00067308 */ /* 0x000ea20000000800 */
[----:B------:R-:W-:Y:S01]  /*2fe0*/  @!P0 FMUL R13, R13, 0.5 ;  /* 0x3f0000000d0d8820 */ /* 0x000fe20000400000 */
[----:B------:R-:W-:Y:S01]  /*2ff0*/  FMUL R11, R11, 1.4426950216293334961 ;  /* 0x3fb8aa3b0b0b7820 */ /* 0x000fe20000400000 */
[----:B0-----:R-:W-:Y:S01]  /*3000*/  FMUL R10, R5, 1.4426950216293334961 ;  /* 0x3fb8aa3b050a7820 */ /* 0x001fe20000400000 */
[----:B------:R-:W-:Y:S01]  /*3010*/  FMUL R15, R7, 1.4426950216293334961 ;  /* 0x3fb8aa3b070f7820 */ /* 0x000fe20000400000 */
[----:B------:R-:W-:-:S02]  /*3020*/  FSETP.GEU.AND P1, PT, R14, -126, PT ;  /* 0xc2fc00000e00780b */ /* 0x000fc40003f2e000 */
[----:B------:R-:W-:Y:S01]  /*3030*/  FSETP.GEU.AND P2, PT, R9, -126, PT ;  /* 0xc2fc00000900780b */ /* 0x000fe20003f4e000 */
[----:B------:R-:W0:Y:S01]  /*3040*/  MUFU.EX2 R8, R13 ;  /* 0x0000000d00087308 */ /* 0x000e220000000800 */
[----:B------:R-:W-:Y:S01]  /*3050*/  FSETP.GEU.AND P3, PT, R11, -126, PT ;  /* 0xc2fc00000b00780b */ /* 0x000fe20003f6e000 */
[----:B-1----:R-:W-:Y:S01]  /*3060*/  @!P5 FMUL R4, R4, R4 ;  /* 0x000000040404d220 */ /* 0x002fe20000400000 */
[----:B------:R-:W-:Y:S02]  /*3070*/  FSETP.GEU.AND P4, PT, R10, -126, PT ;  /* 0xc2fc00000a00780b */ /* 0x000fe40003f8e000 */
[----:B------:R-:W-:Y:S01]  /*3080*/  FSETP.GEU.AND P5, PT, R15, -126, PT ;  /* 0xc2fc00000f00780b */ /* 0x000fe20003fae000 */
[----:B--2---:R-:W-:Y:S01]  /*3090*/  @!P6 FMUL R6, R6, R6 ;  /* 0x000000060606e220 */ /* 0x004fe20000400000 */
[----:B------:R-:W-:-:S03]  /*30a0*/  FSETP.GEU.AND P6, PT, |R16|, 1.175494350822287508e-38, PT ;  /* 0x008000001000780b */ /* 0x000fc60003fce200 */
[----:B------:R-:W-:Y:S02]  /*30b0*/  @!P1 FMUL R14, R14, 0.5 ;  /* 0x3f0000000e0e9820 */ /* 0x000fe40000400000 */
[----:B------:R-:W-:Y:S02]  /*30c0*/  @!P2 FMUL R9, R9, 0.5 ;  /* 0x3f0000000909a820 */ /* 0x000fe40000400000 */
[----:B------:R-:W-:Y:S02]  /*30d0*/  @!P3 FMUL R11, R11, 0.5 ;  /* 0x3f0000000b0bb820 */ /* 0x000fe40000400000 */
[----:B------:R-:W-:Y:S01]  /*30e0*/  @!P4 FMUL R10, R10, 0.5 ;  /* 0x3f0000000a0ac820 */ /* 0x000fe20000400000 */
[----:B0-----:R-:W-:Y:S01]  /*30f0*/  @!P0 FMUL R8, R8, R8 ;  /* 0x0000000808088220 */ /* 0x001fe20000400000 */
[----:B------:R-:W-:Y:S01]  /*3100*/  @!P5 FMUL R15, R15, 0.5 ;  /* 0x3f0000000f0fd820 */ /* 0x000fe20000400000 */
[----:B------:R-:W-:Y:S01]  /*3110*/  FSETP.GT.AND P0, PT, |R16|, 8.50705917302346158658e+37, PT ;  /* 0x7e8000001000780b */ /* 0x000fe20003f04200 */
[----:B------:R-:W0:Y:S03]  /*3120*/  MUFU.EX2 R14, R14 ;  /* 0x0000000e000e7308 */ /* 0x000e260000000800 */
[----:B------:R-:W-:-:S05]  /*3130*/  FSEL R21, R21, R16, P0 ;  /* 0x0000001015157208 */ /* 0x000fca0000000000 */
[----:B------:R-:W1:Y:S01]  /*3140*/  MUFU.EX2 R5, R9 ;  /* 0x0000000900057308 */ /* 0x000e620000000800 */
[----:B------:R-:W-:-:S03]  /*3150*/  @!P6 FMUL R21, R21, 16777216 ;  /* 0x4b8000001515e820 */ /* 0x000fc60000400000 */
[----:B------:R-:W-:Y:S01]  /*3160*/  @P0 FMUL R4, R4, 0.25 ;  /* 0x3e80000004040820 */ /* 0x000fe20000400000 */
[----:B------:R-:W-:Y:S01]  /*3170*/  @P0 FMUL R6, R6, 0.25 ;  /* 0x3e80000006060820 */ /* 0x000fe20000400000 */
[----:B------:R-:W-:Y:S02]  /*3180*/  @P0 FMUL R8, R8, 0.25 ;  /* 0x3e80000008080820 */ /* 0x000fe40000400000 */
[----:B------:R-:W2:Y:S01]  /*3190*/  MUFU.EX2 R7, R11 ;  /* 0x0000000b00077308 */ /* 0x000ea20000000800 */
[----:B0-----:R-:W-:Y:S01]  /*31a0*/  @!P1 FMUL R14, R14, R14 ;  /* 0x0000000e0e0e9220 */ /* 0x001fe20000400000 */
[----:B------:R-:W-:Y:S01]  /*31b0*/  @!P6 FMUL R4, R4, 16777216 ;  /* 0x4b8000000404e820 */ /* 0x000fe20000400000 */
[----:B------:R-:W-:Y:S01]  /*31c0*/  @!P6 FMUL R6, R6, 16777216 ;  /* 0x4b8000000606e820 */ /* 0x000fe20000400000 */
[----:B------:R-:W-:Y:S01]  /*31d0*/  @!P6 FMUL R8, R8, 16777216 ;  /* 0x4b8000000808e820 */ /* 0x000fe20000400000 */
[----:B------:R-:W-:-:S03]  /*31e0*/  @P0 FMUL R14, R14, 0.25 ;  /* 0x3e8000000e0e0820 */ /* 0x000fc60000400000 */
[----:B------:R-:W0:Y:S01]  /*31f0*/  MUFU.EX2 R12, R10 ;  /* 0x0000000a000c7308 */ /* 0x000e220000000800 */
[----:B-1----:R-:W-:Y:S01]  /*3200*/  @!P2 FMUL R5, R5, R5 ;  /* 0x000000050505a220 */ /* 0x002fe20000400000 */
[----:B------:R-:W-:-:S03]  /*3210*/  @!P6 FMUL R14, R14, 16777216 ;  /* 0x4b8000000e0ee820 */ /* 0x000fc60000400000 */
[----:B------:R-:W-:-:S03]  /*3220*/  @P0 FMUL R5, R5, 0.25 ;  /* 0x3e80000005050820 */ /* 0x000fc60000400000 */
[----:B------:R-:W1:Y:S01]  /*3230*/  MUFU.EX2 R13, R15 ;  /* 0x0000000f000d7308 */ /* 0x000e620000000800 */
[----:B--2---:R-:W-:Y:S01]  /*3240*/  @!P3 FMUL R7, R7, R7 ;  /* 0x000000070707b220 */ /* 0x004fe20000400000 */
[----:B------:R-:W-:-:S03]  /*3250*/  @!P6 FMUL R5, R5, 16777216 ;  /* 0x4b8000000505e820 */ /* 0x000fc60000400000 */
[----:B------:R-:W-:-:S03]  /*3260*/  @P0 FMUL R7, R7, 0.25 ;  /* 0x3e80000007070820 */ /* 0x000fc60000400000 */
[----:B------:R-:W2:Y:S01]  /*3270*/  MUFU.RCP R11, R21 ;  /* 0x00000015000b7308 */ /* 0x000ea20000001000 */
[----:B0-----:R-:W-:Y:S01]  /*3280*/  @!P4 FMUL R12, R12, R12 ;  /* 0x0000000c0c0cc220 */ /* 0x001fe20000400000 */
[----:B------:R-:W-:-:S03]  /*3290*/  @!P6 FMUL R7, R7, 16777216 ;  /* 0x4b8000000707e820 */ /* 0x000fc60000400000 */
[----:B------:R-:W-:Y:S01]  /*32a0*/  @P0 FMUL R12, R12, 0.25 ;  /* 0x3e8000000c0c0820 */ /* 0x000fe20000400000 */
[----:B-1----:R-:W-:-:S03]  /*32b0*/  @!P5 FMUL R13, R13, R13 ;  /* 0x0000000d0d0dd220 */ /* 0x002fc60000400000 */
[----:B------:R-:W-:Y:S01]  /*32c0*/  @!P6 FMUL R12, R12, 16777216 ;  /* 0x4b8000000c0ce820 */ /* 0x000fe20000400000 */
[----:B------:R-:W-:Y:S01]  /*32d0*/  @P0 FMUL R13, R13, 0.25 ;  /* 0x3e8000000d0d0820 */ /* 0x000fe20000400000 */
[----:B------:R-:W-:-:S03]  /*32e0*/  ISETP.GE.U32.AND P0, PT, R29, 0x2000, PT ;  /* 0x000020001d00780c */ /* 0x000fc60003f06070 */
[----:B------:R-:W-:Y:S01]  /*32f0*/  @!P6 FMUL R13, R13, 16777216 ;  /* 0x4b8000000d0de820 */ /* 0x000fe20000400000 */
[C---:B--2---:R-:W-:Y:S01]  /*3300*/  FMUL R4, R11.reuse, R4 ;  /* 0x000000040b047220 */ /* 0x044fe20000400000 */
[C---:B------:R-:W-:Y:S01]  /*3310*/  FMUL R6, R11.reuse, R6 ;  /* 0x000000060b067220 */ /* 0x040fe20000400000 */
[C---:B------:R-:W-:Y:S01]  /*3320*/  FMUL R8, R11.reuse, R8 ;  /* 0x000000080b087220 */ /* 0x040fe20000400000 */
[C---:B------:R-:W-:Y:S01]  /*3330*/  FMUL R10, R11.reuse, R14 ;  /* 0x0000000e0b0a7220 */ /* 0x040fe20000400000 */
[C---:B------:R-:W-:Y:S01]  /*3340*/  FMUL R5, R11.reuse, R5 ;  /* 0x000000050b057220 */ /* 0x040fe20000400000 */
[C---:B------:R-:W-:Y:S01]  /*3350*/  FMUL R7, R11.reuse, R7 ;  /* 0x000000070b077220 */ /* 0x040fe20000400000 */
[C---:B------:R-:W-:Y:S01]  /*3360*/  FMUL R9, R11.reuse, R12 ;  /* 0x0000000c0b097220 */ /* 0x040fe20000400000 */
[----:B------:R-:W-:Y:S02]  /*3370*/  FMUL R11, R11, R13 ;  /* 0x0000000d0b0b7220 */ /* 0x000fe40000400000 */
[----:B------:R-:W-:-:S02]  /*3380*/  F2FP.BF16.F32.PACK_AB R12, R5, R4 ;  /* 0x00000004050c723e */ /* 0x000fc400000010ff */
[----:B------:R-:W-:Y:S02]  /*3390*/  F2FP.BF16.F32.PACK_AB R13, R7, R6 ;  /* 0x00000006070d723e */ /* 0x000fe400000010ff */
[----:B------:R-:W-:Y:S02]  /*33a0*/  F2FP.BF16.F32.PACK_AB R14, R9, R8 ;  /* 0x00000008090e723e */ /* 0x000fe400000010ff */
[----:B------:R-:W-:-:S05]  /*33b0*/  F2FP.BF16.F32.PACK_AB R15, R11, R10 ;  /* 0x0000000a0b0f723e */ /* 0x000fca00000010ff */
[----:B------:R-:W-:Y:S04]  /*33c0*/  STG.E.128 [R30.64], R12 ;  /* 0x0000000c1e007986 */ /* 0x000fe8000c101d04 */
[----:B------:R-:W-:Y:S06]  /*33d0*/  BAR.SYNC 0x0 ;  /* 0x0000000000007b1d */ /* 0x000fec0000000000 */
[----:B------:R-:W-:Y:S04]  /*33e0*/  STS.128 [R19+0x10], R8 ;  /* 0x0000100813007388 */ /* 0x000fe80000000c00 */
[----:B------:R-:W-:Y:S04]  /*33f0*/  STS.128 [R19], R4 ;  /* 0x0000000413007388 */ /* 0x000fe80000000c00 */
[----:B------:R-:W-:Y:S06]  /*3400*/  BAR.SYNC 0x0 ;  /* 0x0000000000007b1d */ /* 0x000fec0000000000 */
[----:B------:R-:W0:Y:S01]  /*3410*/  LDS.128 R20, [R17.X16] ;  /* 0x0000000011147984 */ /* 0x000e22000000cc00 */
[----:B------:R-:W-:-:S03]  /*3420*/  IMAD.WIDE R12, R2, R35, c[0x0][0x180] ;  /* 0x00006000020c7625 */ /* 0x000fc600078e0223 */
[----:B------:R-:W1:Y:S04]  /*3430*/  LDS.128 R24, [R17.X16+0x1000] ;  /* 0x0010000011187984 */ /* 0x000e68000000cc00 */
[----:B0-----:R0:W-:Y:S04]  /*3440*/  STG.E.128 [R32.64], R20 ;  /* 0x0000001420007986 */ /* 0x0011e8000c101d04 */
[----:B-1----:R0:W-:Y:S01]  /*3450*/  STG.E.128 [R12.64], R24 ;  /* 0x000000180c007986 */ /* 0x0021e2000c101d04 */
[----:B------:R-:W-:Y:S05]  /*3460*/  @!P0 BRA `(.L_x_26) ;  /* 0xfffff8d000008947 */ /* 0x000fea000383ffff */
[----:B------:R-:W-:Y:S05]  /*3470*/  EXIT ;  /* 0x000000000000794d */ /* 0x000fea0003800000 */
.L_x_27:
[----:B------:R-:W-:-:S00]  /*3480*/  BRA `(.L_x_27) ;  /* 0xfffffff000007947 */ /* 0x000fc0000383ffff */
[----:B------:R-:W-:-:S00]  /*3490*/  NOP ;  /* 0x0000000000007918 */ /* 0x000fc00000000000 */
        /* <DEDUP_REMOVED lines=14> */
.L_x_28:


//--------------------- .nv.global.init           --------------------------
	.section	.nv.global.init,"aw",@progbits
.nv.global.init:
	.type		_$_str,@object
	.size		_$_str,(.L_0 - _$_str)
_$_str:
        /*0000*/ 	.byte	0x5f, 0x5f, 0x43, 0x55, 0x44, 0x41, 0x5f, 0x46, 0x54, 0x5a, 0x00
.L_0:


//--------------------- .nv.shared.triton__0d1d2d3d4d5de6de --------------------------
	.section	.nv.shared.triton__0d1d2d3d4d5de6de,"aw",@nobits
	.align	16
